//
// Generated by NVIDIA NVVM Compiler
//
// Compiler Build ID: CL-36424714
// Cuda compilation tools, release 13.0, V13.0.88
// Based on NVVM 20.0.0
//

.version 9.0
.target sm_100
.address_size 64

	// .globl	get_global_timer
// _ZZ14get_smem_sizesE5STILE has been demoted
.extern .shared .align 16 .b8 DTILE[];

.visible .entry get_global_timer(
	.param .u64 .ptr .align 1 get_global_timer_param_0,
	.param .u64 .ptr .align 1 get_global_timer_param_1,
	.param .u64 .ptr .align 1 get_global_timer_param_2,
	.param .u64 .ptr .align 1 get_global_timer_param_3
)
{
	.reg .pred 	%p<2>;
	.reg .b32 	%r<7>;
	.reg .b64 	%rd<29>;

	ld.param.u64 	%rd8, [get_global_timer_param_0];
	ld.param.u64 	%rd9, [get_global_timer_param_1];
	ld.param.u64 	%rd10, [get_global_timer_param_2];
	ld.param.u64 	%rd11, [get_global_timer_param_3];
	cvta.to.global.u64 	%rd12, %rd10;
	mov.u32 	%r3, %ntid.x;
	mov.u32 	%r4, %ctaid.x;
	mov.u32 	%r5, %tid.x;
	mad.lo.s32 	%r6, %r3, %r4, %r5;
	// begin inline asm
	mov.u64  %rd1,%globaltimer;
	// end inline asm
	mul.wide.u32 	%rd13, %r6, 8;
	add.s64 	%rd14, %rd12, %rd13;
	st.global.u64 	[%rd14], %rd1;
	// begin inline asm
	mov.u64 	%rd2, %clock64;
	// end inline asm
	// begin inline asm
	mov.u64  %rd3,%globaltimer;
	// end inline asm
	// begin inline asm
	mov.u64 	%rd4, %clock64;
	// end inline asm
	// begin inline asm
	mov.u64 	%rd5, %clock64;
	// end inline asm
	// begin inline asm
	mov.u64  %rd6,%globaltimer;
	// end inline asm
	// begin inline asm
	mov.u64 	%rd7, %clock64;
	// end inline asm
	add.s64 	%rd15, %rd2, %rd5;
	sub.s64 	%rd16, %rd4, %rd15;
	add.s64 	%rd17, %rd16, %rd7;
	cvta.to.global.u64 	%rd18, %rd11;
	cvta.to.global.u64 	%rd19, %rd8;
	cvta.to.global.u64 	%rd20, %rd9;
	neg.s64 	%rd21, %rd3;
	setp.eq.s64 	%p1, %rd6, %rd21;
	selp.u64 	%rd22, 1, 0, %p1;
	add.s64 	%rd23, %rd17, %rd22;
	shr.u64 	%rd24, %rd23, 1;
	add.s64 	%rd25, %rd18, %rd13;
	st.global.u64 	[%rd25], %rd24;
	// begin inline asm
	mov.u32  %r1,%globaltimer_lo;
	// end inline asm
	// begin inline asm
	mov.u32  %r2,%globaltimer_hi;
	// end inline asm
	mul.wide.u32 	%rd26, %r6, 4;
	add.s64 	%rd27, %rd19, %rd26;
	st.global.u32 	[%rd27], %r1;
	add.s64 	%rd28, %rd20, %rd26;
	st.global.u32 	[%rd28], %r2;
	ret;

}
	// .globl	get_smem_sizes
.visible .entry get_smem_sizes(
	.param .u64 .ptr .align 1 get_smem_sizes_param_0,
	.param .u64 .ptr .align 1 get_smem_sizes_param_1,
	.param .u64 .ptr .align 1 get_smem_sizes_param_2,
	.param .u64 .ptr .align 1 get_smem_sizes_param_3
)
{
	.reg .b32 	%r<25>;
	.reg .b64 	%rd<14>;
	// demoted variable
	.shared .align 4 .b8 _ZZ14get_smem_sizesE5STILE[128];
	ld.param.u64 	%rd1, [get_smem_sizes_param_0];
	ld.param.u64 	%rd2, [get_smem_sizes_param_1];
	ld.param.u64 	%rd3, [get_smem_sizes_param_2];
	ld.param.u64 	%rd4, [get_smem_sizes_param_3];
	cvta.to.global.u64 	%rd5, %rd2;
	cvta.to.global.u64 	%rd6, %rd3;
	cvta.to.global.u64 	%rd7, %rd4;
	cvta.to.global.u64 	%rd8, %rd1;
	mov.u32 	%r3, %ntid.x;
	mov.u32 	%r4, %ctaid.x;
	mov.u32 	%r5, %tid.x;
	mad.lo.s32 	%r6, %r3, %r4, %r5;
	mul.wide.u32 	%rd9, %r6, 4;
	add.s64 	%rd10, %rd8, %rd9;
	ld.global.u32 	%r7, [%rd10];
	shl.b32 	%r8, %r5, 2;
	mov.u32 	%r9, _ZZ14get_smem_sizesE5STILE;
	add.s32 	%r10, %r9, %r8;
	st.shared.u32 	[%r10], %r7;
	add.s32 	%r11, %r7, 1;
	mov.u32 	%r12, DTILE;
	add.s32 	%r13, %r12, %r8;
	st.shared.u32 	[%r13], %r11;
	bar.sync 	0;
	// begin inline asm
	mov.u32  %r1, %dynamic_smem_size;
	// end inline asm
	add.s64 	%rd11, %rd7, %rd9;
	st.global.u32 	[%rd11], %r1;
	// begin inline asm
	mov.u32  %r2, %total_smem_size;
	// end inline asm
	add.s64 	%rd12, %rd6, %rd9;
	st.global.u32 	[%rd12], %r2;
	add.s32 	%r14, %r6, 1;
	shl.b32 	%r15, %r14, 2;
	and.b32  	%r16, %r15, 124;
	add.s32 	%r17, %r9, %r16;
	ld.shared.u32 	%r18, [%r17];
	shr.u32 	%r19, %r1, 2;
	rem.u32 	%r20, %r14, %r19;
	shl.b32 	%r21, %r20, 2;
	add.s32 	%r22, %r12, %r21;
	ld.shared.u32 	%r23, [%r22];
	add.s32 	%r24, %r23, %r18;
	add.s64 	%rd13, %rd5, %rd9;
	st.global.u32 	[%rd13], %r24;
	ret;

}
	// .globl	get_envs
.visible .entry get_envs(
	.param .u64 .ptr .align 1 get_envs_param_0
)
{
	.reg .pred 	%p<48>;
	.reg .b32 	%r<37>;
	.reg .b64 	%rd<67>;

	ld.param.u64 	%rd2, [get_envs_param_0];
	cvta.to.global.u64 	%rd1, %rd2;
	mov.u32 	%r3, %ntid.x;
	mov.u32 	%r4, %ctaid.x;
	mov.u32 	%r2, %tid.x;
	mad.lo.s32 	%r1, %r3, %r4, %r2;
	setp.gt.s32 	%p1, %r2, 15;
	@%p1 bra 	$L__BB2_32;
	setp.gt.s32 	%p25, %r2, 7;
	@%p25 bra 	$L__BB2_17;
	setp.gt.s32 	%p37, %r2, 3;
	@%p37 bra 	$L__BB2_10;
	setp.gt.s32 	%p43, %r2, 1;
	@%p43 bra 	$L__BB2_7;
	setp.eq.s32 	%p46, %r2, 0;
	@%p46 bra 	$L__BB2_63;
	setp.eq.s32 	%p47, %r2, 1;
	@%p47 bra 	$L__BB2_6;
	bra.uni 	$L__BB2_79;
$L__BB2_6:
	mul.wide.u32 	%rd63, %r1, 4;
	add.s64 	%rd64, %rd1, %rd63;
	// begin inline asm
	mov.u32  %r35, %envreg1;
	// end inline asm
	st.global.u32 	[%rd64], %r35;
	bra.uni 	$L__BB2_79;
$L__BB2_7:
	setp.eq.s32 	%p44, %r2, 2;
	@%p44 bra 	$L__BB2_64;
	setp.eq.s32 	%p45, %r2, 3;
	@%p45 bra 	$L__BB2_9;
	bra.uni 	$L__BB2_79;
$L__BB2_9:
	mul.wide.u32 	%rd59, %r1, 4;
	add.s64 	%rd60, %rd1, %rd59;
	// begin inline asm
	mov.u32  %r33, %envreg3;
	// end inline asm
	st.global.u32 	[%rd60], %r33;
	bra.uni 	$L__BB2_79;
$L__BB2_10:
	setp.gt.s32 	%p38, %r2, 5;
	@%p38 bra 	$L__BB2_14;
	setp.eq.s32 	%p41, %r2, 4;
	@%p41 bra 	$L__BB2_65;
	setp.eq.s32 	%p42, %r2, 5;
	@%p42 bra 	$L__BB2_13;
	bra.uni 	$L__BB2_79;
$L__BB2_13:
	mul.wide.u32 	%rd55, %r1, 4;
	add.s64 	%rd56, %rd1, %rd55;
	// begin inline asm
	mov.u32  %r31, %envreg5;
	// end inline asm
	st.global.u32 	[%rd56], %r31;
	bra.uni 	$L__BB2_79;
$L__BB2_14:
	setp.eq.s32 	%p39, %r2, 6;
	@%p39 bra 	$L__BB2_66;
	setp.eq.s32 	%p40, %r2, 7;
	@%p40 bra 	$L__BB2_16;
	bra.uni 	$L__BB2_79;
$L__BB2_16:
	mul.wide.u32 	%rd51, %r1, 4;
	add.s64 	%rd52, %rd1, %rd51;
	// begin inline asm
	mov.u32  %r29, %envreg7;
	// end inline asm
	st.global.u32 	[%rd52], %r29;
	bra.uni 	$L__BB2_79;
$L__BB2_17:
	setp.gt.s32 	%p26, %r2, 11;
	@%p26 bra 	$L__BB2_25;
	setp.gt.s32 	%p32, %r2, 9;
	@%p32 bra 	$L__BB2_22;
	setp.eq.s32 	%p35, %r2, 8;
	@%p35 bra 	$L__BB2_67;
	setp.eq.s32 	%p36, %r2, 9;
	@%p36 bra 	$L__BB2_21;
	bra.uni 	$L__BB2_79;
$L__BB2_21:
	mul.wide.u32 	%rd47, %r1, 4;
	add.s64 	%rd48, %rd1, %rd47;
	// begin inline asm
	mov.u32  %r27, %envreg9;
	// end inline asm
	st.global.u32 	[%rd48], %r27;
	bra.uni 	$L__BB2_79;
$L__BB2_22:
	setp.eq.s32 	%p33, %r2, 10;
	@%p33 bra 	$L__BB2_68;
	setp.eq.s32 	%p34, %r2, 11;
	@%p34 bra 	$L__BB2_24;
	bra.uni 	$L__BB2_79;
$L__BB2_24:
	mul.wide.u32 	%rd43, %r1, 4;
	add.s64 	%rd44, %rd1, %rd43;
	// begin inline asm
	mov.u32  %r25, %envreg11;
	// end inline asm
	st.global.u32 	[%rd44], %r25;
	bra.uni 	$L__BB2_79;
$L__BB2_25:
	setp.gt.s32 	%p27, %r2, 13;
	@%p27 bra 	$L__BB2_29;
	setp.eq.s32 	%p30, %r2, 12;
	@%p30 bra 	$L__BB2_69;
	setp.eq.s32 	%p31, %r2, 13;
	@%p31 bra 	$L__BB2_28;
	bra.uni 	$L__BB2_79;
$L__BB2_28:
	mul.wide.u32 	%rd39, %r1, 4;
	add.s64 	%rd40, %rd1, %rd39;
	// begin inline asm
	mov.u32  %r23, %envreg13;
	// end inline asm
	st.global.u32 	[%rd40], %r23;
	bra.uni 	$L__BB2_79;
$L__BB2_29:
	setp.eq.s32 	%p28, %r2, 14;
	@%p28 bra 	$L__BB2_70;
	setp.eq.s32 	%p29, %r2, 15;
	@%p29 bra 	$L__BB2_31;
	bra.uni 	$L__BB2_79;
$L__BB2_31:
	mul.wide.u32 	%rd35, %r1, 4;
	add.s64 	%rd36, %rd1, %rd35;
	// begin inline asm
	mov.u32  %r21, %envreg15;
	// end inline asm
	st.global.u32 	[%rd36], %r21;
	bra.uni 	$L__BB2_79;
$L__BB2_32:
	setp.gt.s32 	%p2, %r2, 23;
	@%p2 bra 	$L__BB2_48;
	setp.gt.s32 	%p14, %r2, 19;
	@%p14 bra 	$L__BB2_41;
	setp.gt.s32 	%p20, %r2, 17;
	@%p20 bra 	$L__BB2_38;
	setp.eq.s32 	%p23, %r2, 16;
	@%p23 bra 	$L__BB2_71;
	setp.eq.s32 	%p24, %r2, 17;
	@%p24 bra 	$L__BB2_37;
	bra.uni 	$L__BB2_79;
$L__BB2_37:
	mul.wide.u32 	%rd31, %r1, 4;
	add.s64 	%rd32, %rd1, %rd31;
	// begin inline asm
	mov.u32  %r19, %envreg17;
	// end inline asm
	st.global.u32 	[%rd32], %r19;
	bra.uni 	$L__BB2_79;
$L__BB2_38:
	setp.eq.s32 	%p21, %r2, 18;
	@%p21 bra 	$L__BB2_72;
	setp.eq.s32 	%p22, %r2, 19;
	@%p22 bra 	$L__BB2_40;
	bra.uni 	$L__BB2_79;
$L__BB2_40:
	mul.wide.u32 	%rd27, %r1, 4;
	add.s64 	%rd28, %rd1, %rd27;
	// begin inline asm
	mov.u32  %r17, %envreg19;
	// end inline asm
	st.global.u32 	[%rd28], %r17;
	bra.uni 	$L__BB2_79;
$L__BB2_41:
	setp.gt.s32 	%p15, %r2, 21;
	@%p15 bra 	$L__BB2_45;
	setp.eq.s32 	%p18, %r2, 20;
	@%p18 bra 	$L__BB2_73;
	setp.eq.s32 	%p19, %r2, 21;
	@%p19 bra 	$L__BB2_44;
	bra.uni 	$L__BB2_79;
$L__BB2_44:
	mul.wide.u32 	%rd23, %r1, 4;
	add.s64 	%rd24, %rd1, %rd23;
	// begin inline asm
	mov.u32  %r15, %envreg21;
	// end inline asm
	st.global.u32 	[%rd24], %r15;
	bra.uni 	$L__BB2_79;
$L__BB2_45:
	setp.eq.s32 	%p16, %r2, 22;
	@%p16 bra 	$L__BB2_74;
	setp.eq.s32 	%p17, %r2, 23;
	@%p17 bra 	$L__BB2_47;
	bra.uni 	$L__BB2_79;
$L__BB2_47:
	mul.wide.u32 	%rd19, %r1, 4;
	add.s64 	%rd20, %rd1, %rd19;
	// begin inline asm
	mov.u32  %r13, %envreg23;
	// end inline asm
	st.global.u32 	[%rd20], %r13;
	bra.uni 	$L__BB2_79;
$L__BB2_48:
	setp.gt.s32 	%p3, %r2, 27;
	@%p3 bra 	$L__BB2_56;
	setp.gt.s32 	%p9, %r2, 25;
	@%p9 bra 	$L__BB2_53;
	setp.eq.s32 	%p12, %r2, 24;
	@%p12 bra 	$L__BB2_75;
	setp.eq.s32 	%p13, %r2, 25;
	@%p13 bra 	$L__BB2_52;
	bra.uni 	$L__BB2_79;
$L__BB2_52:
	mul.wide.u32 	%rd15, %r1, 4;
	add.s64 	%rd16, %rd1, %rd15;
	// begin inline asm
	mov.u32  %r11, %envreg25;
	// end inline asm
	st.global.u32 	[%rd16], %r11;
	bra.uni 	$L__BB2_79;
$L__BB2_53:
	setp.eq.s32 	%p10, %r2, 26;
	@%p10 bra 	$L__BB2_76;
	setp.eq.s32 	%p11, %r2, 27;
	@%p11 bra 	$L__BB2_55;
	bra.uni 	$L__BB2_79;
$L__BB2_55:
	mul.wide.u32 	%rd11, %r1, 4;
	add.s64 	%rd12, %rd1, %rd11;
	// begin inline asm
	mov.u32  %r9, %envreg27;
	// end inline asm
	st.global.u32 	[%rd12], %r9;
	bra.uni 	$L__BB2_79;
$L__BB2_56:
	setp.gt.s32 	%p4, %r2, 29;
	@%p4 bra 	$L__BB2_60;
	setp.eq.s32 	%p7, %r2, 28;
	@%p7 bra 	$L__BB2_77;
	setp.eq.s32 	%p8, %r2, 29;
	@%p8 bra 	$L__BB2_59;
	bra.uni 	$L__BB2_79;
$L__BB2_59:
	mul.wide.u32 	%rd7, %r1, 4;
	add.s64 	%rd8, %rd1, %rd7;
	// begin inline asm
	mov.u32  %r7, %envreg29;
	// end inline asm
	st.global.u32 	[%rd8], %r7;
	bra.uni 	$L__BB2_79;
$L__BB2_60:
	setp.eq.s32 	%p5, %r2, 30;
	@%p5 bra 	$L__BB2_78;
	setp.eq.s32 	%p6, %r2, 31;
	@%p6 bra 	$L__BB2_62;
	bra.uni 	$L__BB2_79;
$L__BB2_62:
	mul.wide.u32 	%rd3, %r1, 4;
	add.s64 	%rd4, %rd1, %rd3;
	// begin inline asm
	mov.u32  %r5, %envreg31;
	// end inline asm
	st.global.u32 	[%rd4], %r5;
	bra.uni 	$L__BB2_79;
$L__BB2_63:
	mul.wide.u32 	%rd65, %r1, 4;
	add.s64 	%rd66, %rd1, %rd65;
	// begin inline asm
	mov.u32  %r36, %envreg0;
	// end inline asm
	st.global.u32 	[%rd66], %r36;
	bra.uni 	$L__BB2_79;
$L__BB2_64:
	mul.wide.u32 	%rd61, %r1, 4;
	add.s64 	%rd62, %rd1, %rd61;
	// begin inline asm
	mov.u32  %r34, %envreg2;
	// end inline asm
	st.global.u32 	[%rd62], %r34;
	bra.uni 	$L__BB2_79;
$L__BB2_65:
	mul.wide.u32 	%rd57, %r1, 4;
	add.s64 	%rd58, %rd1, %rd57;
	// begin inline asm
	mov.u32  %r32, %envreg4;
	// end inline asm
	st.global.u32 	[%rd58], %r32;
	bra.uni 	$L__BB2_79;
$L__BB2_66:
	mul.wide.u32 	%rd53, %r1, 4;
	add.s64 	%rd54, %rd1, %rd53;
	// begin inline asm
	mov.u32  %r30, %envreg6;
	// end inline asm
	st.global.u32 	[%rd54], %r30;
	bra.uni 	$L__BB2_79;
$L__BB2_67:
	mul.wide.u32 	%rd49, %r1, 4;
	add.s64 	%rd50, %rd1, %rd49;
	// begin inline asm
	mov.u32  %r28, %envreg8;
	// end inline asm
	st.global.u32 	[%rd50], %r28;
	bra.uni 	$L__BB2_79;
$L__BB2_68:
	mul.wide.u32 	%rd45, %r1, 4;
	add.s64 	%rd46, %rd1, %rd45;
	// begin inline asm
	mov.u32  %r26, %envreg10;
	// end inline asm
	st.global.u32 	[%rd46], %r26;
	bra.uni 	$L__BB2_79;
$L__BB2_69:
	mul.wide.u32 	%rd41, %r1, 4;
	add.s64 	%rd42, %rd1, %rd41;
	// begin inline asm
	mov.u32  %r24, %envreg12;
	// end inline asm
	st.global.u32 	[%rd42], %r24;
	bra.uni 	$L__BB2_79;
$L__BB2_70:
	mul.wide.u32 	%rd37, %r1, 4;
	add.s64 	%rd38, %rd1, %rd37;
	// begin inline asm
	mov.u32  %r22, %envreg14;
	// end inline asm
	st.global.u32 	[%rd38], %r22;
	bra.uni 	$L__BB2_79;
$L__BB2_71:
	mul.wide.u32 	%rd33, %r1, 4;
	add.s64 	%rd34, %rd1, %rd33;
	// begin inline asm
	mov.u32  %r20, %envreg16;
	// end inline asm
	st.global.u32 	[%rd34], %r20;
	bra.uni 	$L__BB2_79;
$L__BB2_72:
	mul.wide.u32 	%rd29, %r1, 4;
	add.s64 	%rd30, %rd1, %rd29;
	// begin inline asm
	mov.u32  %r18, %envreg18;
	// end inline asm
	st.global.u32 	[%rd30], %r18;
	bra.uni 	$L__BB2_79;
$L__BB2_73:
	mul.wide.u32 	%rd25, %r1, 4;
	add.s64 	%rd26, %rd1, %rd25;
	// begin inline asm
	mov.u32  %r16, %envreg20;
	// end inline asm
	st.global.u32 	[%rd26], %r16;
	bra.uni 	$L__BB2_79;
$L__BB2_74:
	mul.wide.u32 	%rd21, %r1, 4;
	add.s64 	%rd22, %rd1, %rd21;
	// begin inline asm
	mov.u32  %r14, %envreg22;
	// end inline asm
	st.global.u32 	[%rd22], %r14;
	bra.uni 	$L__BB2_79;
$L__BB2_75:
	mul.wide.u32 	%rd17, %r1, 4;
	add.s64 	%rd18, %rd1, %rd17;
	// begin inline asm
	mov.u32  %r12, %envreg24;
	// end inline asm
	st.global.u32 	[%rd18], %r12;
	bra.uni 	$L__BB2_79;
$L__BB2_76:
	mul.wide.u32 	%rd13, %r1, 4;
	add.s64 	%rd14, %rd1, %rd13;
	// begin inline asm
	mov.u32  %r10, %envreg26;
	// end inline asm
	st.global.u32 	[%rd14], %r10;
	bra.uni 	$L__BB2_79;
$L__BB2_77:
	mul.wide.u32 	%rd9, %r1, 4;
	add.s64 	%rd10, %rd1, %rd9;
	// begin inline asm
	mov.u32  %r8, %envreg28;
	// end inline asm
	st.global.u32 	[%rd10], %r8;
	bra.uni 	$L__BB2_79;
$L__BB2_78:
	mul.wide.u32 	%rd5, %r1, 4;
	add.s64 	%rd6, %rd1, %rd5;
	// begin inline asm
	mov.u32  %r6, %envreg30;
	// end inline asm
	st.global.u32 	[%rd6], %r6;
$L__BB2_79:
	ret;

}
	// .globl	get_pm32
.visible .entry get_pm32(
	.param .u64 .ptr .align 1 get_pm32_param_0
)
{
	.reg .pred 	%p<2>;
	.reg .b32 	%r<20>;
	.reg .b64 	%rd<19>;

	ld.param.u64 	%rd1, [get_pm32_param_0];
	mov.u32 	%r1, %tid.x;
	setp.ne.s32 	%p1, %r1, 0;
	@%p1 bra 	$L__BB3_2;
	mov.u32 	%r10, %ctaid.x;
	mov.u32 	%r11, %ntid.x;
	mad.lo.s32 	%r12, %r11, %r10, %r1;
	cvta.to.global.u64 	%rd2, %rd1;
	mul.wide.u32 	%rd3, %r12, 4;
	add.s64 	%rd4, %rd2, %rd3;
	// begin inline asm
	mov.u32  %r2, %pm0;
	// end inline asm
	st.global.u32 	[%rd4], %r2;
	add.s32 	%r13, %r12, 1;
	mul.wide.u32 	%rd5, %r13, 4;
	add.s64 	%rd6, %rd2, %rd5;
	// begin inline asm
	mov.u32  %r3, %pm1;
	// end inline asm
	st.global.u32 	[%rd6], %r3;
	add.s32 	%r14, %r12, 2;
	mul.wide.u32 	%rd7, %r14, 4;
	add.s64 	%rd8, %rd2, %rd7;
	// begin inline asm
	mov.u32  %r4, %pm2;
	// end inline asm
	st.global.u32 	[%rd8], %r4;
	add.s32 	%r15, %r12, 3;
	mul.wide.u32 	%rd9, %r15, 4;
	add.s64 	%rd10, %rd2, %rd9;
	// begin inline asm
	mov.u32  %r5, %pm3;
	// end inline asm
	st.global.u32 	[%rd10], %r5;
	add.s32 	%r16, %r12, 4;
	mul.wide.u32 	%rd11, %r16, 4;
	add.s64 	%rd12, %rd2, %rd11;
	// begin inline asm
	mov.u32  %r6, %pm4;
	// end inline asm
	st.global.u32 	[%rd12], %r6;
	add.s32 	%r17, %r12, 5;
	mul.wide.u32 	%rd13, %r17, 4;
	add.s64 	%rd14, %rd2, %rd13;
	// begin inline asm
	mov.u32  %r7, %pm5;
	// end inline asm
	st.global.u32 	[%rd14], %r7;
	add.s32 	%r18, %r12, 6;
	mul.wide.u32 	%rd15, %r18, 4;
	add.s64 	%rd16, %rd2, %rd15;
	// begin inline asm
	mov.u32  %r8, %pm6;
	// end inline asm
	st.global.u32 	[%rd16], %r8;
	add.s32 	%r19, %r12, 7;
	mul.wide.u32 	%rd17, %r19, 4;
	add.s64 	%rd18, %rd2, %rd17;
	// begin inline asm
	mov.u32  %r9, %pm7;
	// end inline asm
	st.global.u32 	[%rd18], %r9;
$L__BB3_2:
	ret;

}
	// .globl	get_pm64
.visible .entry get_pm64(
	.param .u64 .ptr .align 1 get_pm64_param_0
)
{
	.reg .pred 	%p<2>;
	.reg .b32 	%r<12>;
	.reg .b64 	%rd<27>;

	ld.param.u64 	%rd1, [get_pm64_param_0];
	mov.u32 	%r1, %tid.x;
	setp.ne.s32 	%p1, %r1, 0;
	@%p1 bra 	$L__BB4_2;
	mov.u32 	%r2, %ctaid.x;
	mov.u32 	%r3, %ntid.x;
	mad.lo.s32 	%r4, %r3, %r2, %r1;
	cvta.to.global.u64 	%rd10, %rd1;
	mul.wide.u32 	%rd11, %r4, 8;
	add.s64 	%rd12, %rd10, %rd11;
	// begin inline asm
	mov.u64  %rd2, %pm0_64;
	// end inline asm
	st.global.u64 	[%rd12], %rd2;
	add.s32 	%r5, %r4, 1;
	mul.wide.u32 	%rd13, %r5, 8;
	add.s64 	%rd14, %rd10, %rd13;
	// begin inline asm
	mov.u64  %rd3, %pm1_64;
	// end inline asm
	st.global.u64 	[%rd14], %rd3;
	add.s32 	%r6, %r4, 2;
	mul.wide.u32 	%rd15, %r6, 8;
	add.s64 	%rd16, %rd10, %rd15;
	// begin inline asm
	mov.u64  %rd4, %pm2_64;
	// end inline asm
	st.global.u64 	[%rd16], %rd4;
	add.s32 	%r7, %r4, 3;
	mul.wide.u32 	%rd17, %r7, 8;
	add.s64 	%rd18, %rd10, %rd17;
	// begin inline asm
	mov.u64  %rd5, %pm3_64;
	// end inline asm
	st.global.u64 	[%rd18], %rd5;
	add.s32 	%r8, %r4, 4;
	mul.wide.u32 	%rd19, %r8, 8;
	add.s64 	%rd20, %rd10, %rd19;
	// begin inline asm
	mov.u64  %rd6, %pm4_64;
	// end inline asm
	st.global.u64 	[%rd20], %rd6;
	add.s32 	%r9, %r4, 5;
	mul.wide.u32 	%rd21, %r9, 8;
	add.s64 	%rd22, %rd10, %rd21;
	// begin inline asm
	mov.u64  %rd7, %pm5_64;
	// end inline asm
	st.global.u64 	[%rd22], %rd7;
	add.s32 	%r10, %r4, 6;
	mul.wide.u32 	%rd23, %r10, 8;
	add.s64 	%rd24, %rd10, %rd23;
	// begin inline asm
	mov.u64  %rd8, %pm6_64;
	// end inline asm
	st.global.u64 	[%rd24], %rd8;
	add.s32 	%r11, %r4, 7;
	mul.wide.u32 	%rd25, %r11, 8;
	add.s64 	%rd26, %rd10, %rd25;
	// begin inline asm
	mov.u64  %rd9, %pm7_64;
	// end inline asm
	st.global.u64 	[%rd26], %rd9;
$L__BB4_2:
	ret;

}


// ===== COMPILED SASS (sm_100) =====

	.target	sm_100

	.elftype	@"ET_EXEC"


//--------------------- .note.nv.tkinfo           --------------------------
	.section	.note.nv.tkinfo,"",@"SHT_NOTE"
	.sectionflags	@"SHF_NOTE_NV_TKINFO"
	.tkinfo
        /*0018*/ 	.word	0x00000002
        /*0030*/ 	.string	""
        /*0030*/ 	.string	"ptxas"
        /*0030*/ 	.string	"Cuda compilation tools, release 13.0, V13.0.88"
        /*0030*/ 	.string	"Build cuda_13.0.r13.0/compiler.36424714_0"
        /*0030*/ 	.string	"-arch sm_100 -m 64 "



//--------------------- .note.nv.cuinfo           --------------------------
	.section	.note.nv.cuinfo,"",@"SHT_NOTE"
	.sectionflags	@"SHF_NOTE_NV_CUINFO"
        /*0018*/ 	.short	0x0002
        /*001a*/ 	.short	0x0064
        /*001c*/ 	.short	0x0082
	.zero		2


//--------------------- .nv.info                  --------------------------
	.section	.nv.info,"",@"SHT_CUDA_INFO"
	.align	4


	//----- nvinfo : EIATTR_REGCOUNT
	.align		4
        /*0000*/ 	.byte	0x04, 0x2f
        /*0002*/ 	.short	(.L_1 - .L_0)
	.align		4
.L_0:
        /*0004*/ 	.word	index@(get_global_timer)
        /*0008*/ 	.word	0x00000014


	//----- nvinfo : EIATTR_FRAME_SIZE
	.align		4
.L_1:
        /*000c*/ 	.byte	0x04, 0x11
        /*000e*/ 	.short	(.L_3 - .L_2)
	.align		4
.L_2:
        /*0010*/ 	.word	index@(get_global_timer)
        /*0014*/ 	.word	0x00000000


	//----- nvinfo : EIATTR_REGCOUNT
	.align		4
.L_3:
        /*0018*/ 	.byte	0x04, 0x2f
        /*001a*/ 	.short	(.L_5 - .L_4)
	.align		4
.L_4:
        /*001c*/ 	.word	index@(get_smem_sizes)
        /*0020*/ 	.word	0x00000013


	//----- nvinfo : EIATTR_FRAME_SIZE
	.align		4
.L_5:
        /*0024*/ 	.byte	0x04, 0x11
        /*0026*/ 	.short	(.L_7 - .L_6)
	.align		4
.L_6:
        /*0028*/ 	.word	index@(get_smem_sizes)
        /*002c*/ 	.word	0x00000000


	//----- nvinfo : EIATTR_REGCOUNT
	.align		4
.L_7:
        /*0030*/ 	.byte	0x04, 0x2f
        /*0032*/ 	.short	(.L_9 - .L_8)
	.align		4
.L_8:
        /*0034*/ 	.word	index@(get_envs)
        /*0038*/ 	.word	0x00000008


	//----- nvinfo : EIATTR_FRAME_SIZE
	.align		4
.L_9:
        /*003c*/ 	.byte	0x04, 0x11
        /*003e*/ 	.short	(.L_11 - .L_10)
	.align		4
.L_10:
        /*0040*/ 	.word	index@(get_envs)
        /*0044*/ 	.word	0x00000000


	//----- nvinfo : EIATTR_REGCOUNT
	.align		4
.L_11:
        /*0048*/ 	.byte	0x04, 0x2f
        /*004a*/ 	.short	(.L_13 - .L_12)
	.align		4
.L_12:
        /*004c*/ 	.word	index@(get_pm32)
        /*0050*/ 	.word	0x00000020


	//----- nvinfo : EIATTR_FRAME_SIZE
	.align		4
.L_13:
        /*0054*/ 	.byte	0x04, 0x11
        /*0056*/ 	.short	(.L_15 - .L_14)
	.align		4
.L_14:
        /*0058*/ 	.word	index@(get_pm32)
        /*005c*/ 	.word	0x00000000


	//----- nvinfo : EIATTR_REGCOUNT
	.align		4
.L_15:
        /*0060*/ 	.byte	0x04, 0x2f
        /*0062*/ 	.short	(.L_17 - .L_16)
	.align		4
.L_16:
        /*0064*/ 	.word	index@(get_pm64)
        /*0068*/ 	.word	0x00000020


	//----- nvinfo : EIATTR_FRAME_SIZE
	.align		4
.L_17:
        /*006c*/ 	.byte	0x04, 0x11
        /*006e*/ 	.short	(.L_19 - .L_18)
	.align		4
.L_18:
        /*0070*/ 	.word	index@(get_pm64)
        /*0074*/ 	.word	0x00000000


	//----- nvinfo : EIATTR_MIN_STACK_SIZE
	.align		4
.L_19:
        /*0078*/ 	.byte	0x04, 0x12
        /*007a*/ 	.short	(.L_21 - .L_20)
	.align		4
.L_20:
        /*007c*/ 	.word	index@(get_pm64)
        /*0080*/ 	.word	0x00000000


	//----- nvinfo : EIATTR_MIN_STACK_SIZE
	.align		4
.L_21:
        /*0084*/ 	.byte	0x04, 0x12
        /*0086*/ 	.short	(.L_23 - .L_22)
	.align		4
.L_22:
        /*0088*/ 	.word	index@(get_pm32)
        /*008c*/ 	.word	0x00000000


	//----- nvinfo : EIATTR_MIN_STACK_SIZE
	.align		4
.L_23:
        /*0090*/ 	.byte	0x04, 0x12
        /*0092*/ 	.short	(.L_25 - .L_24)
	.align		4
.L_24:
        /*0094*/ 	.word	index@(get_envs)
        /*0098*/ 	.word	0x00000000


	//----- nvinfo : EIATTR_MIN_STACK_SIZE
	.align		4
.L_25:
        /*009c*/ 	.byte	0x04, 0x12
        /*009e*/ 	.short	(.L_27 - .L_26)
	.align		4
.L_26:
        /*00a0*/ 	.word	index@(get_smem_sizes)
        /*00a4*/ 	.word	0x00000000


	//----- nvinfo : EIATTR_MIN_STACK_SIZE
	.align		4
.L_27:
        /*00a8*/ 	.byte	0x04, 0x12
        /*00aa*/ 	.short	(.L_29 - .L_28)
	.align		4
.L_28:
        /*00ac*/ 	.word	index@(get_global_timer)
        /*00b0*/ 	.word	0x00000000
.L_29:


//--------------------- .nv.compat                --------------------------
	.section	.nv.compat,"",@"SHT_CUDA_COMPAT_INFO"
	.align	4
        /*0000*/ 	.byte	0x02, 0x09, 0x00, 0x00, 0x02, 0x02, 0x01, 0x00, 0x02, 0x05, 0x05, 0x00, 0x03, 0x07, 0x01, 0x01
        /*0010*/ 	.byte	0x02, 0x03, 0x00, 0x00, 0x02, 0x06, 0x01, 0x00, 0x04, 0x0b, 0x08, 0x00, 0x09, 0x00, 0x00, 0x00
        /*0020*/ 	.byte	0x00, 0x00, 0x00, 0x00


//--------------------- .nv.info.get_pm64         --------------------------
	.section	.nv.info.get_pm64,"",@"SHT_CUDA_INFO"
	.sectionflags	@""
	.align	4


	//----- nvinfo : EIATTR_CUDA_API_VERSION
	.align		4
        /*0000*/ 	.byte	0x04, 0x37
        /*0002*/ 	.short	(.L_31 - .L_30)
.L_30:
        /*0004*/ 	.word	0x00000082


	//----- nvinfo : EIATTR_KPARAM_INFO
	.align		4
.L_31:
        /*0008*/ 	.byte	0x04, 0x17
        /*000a*/ 	.short	(.L_33 - .L_32)
.L_32:
        /*000c*/ 	.word	0x00000000
        /*0010*/ 	.short	0x0000
        /*0012*/ 	.short	0x0000
        /*0014*/ 	.byte	0x00, 0xf5, 0x21, 0x00


	//----- nvinfo : EIATTR_SPARSE_MMA_MASK
	.align		4
.L_33:
        /*0018*/ 	.byte	0x03, 0x50
        /*001a*/ 	.short	0x0000


	//----- nvinfo : EIATTR_MAXREG_COUNT
	.align		4
        /*001c*/ 	.byte	0x03, 0x1b
        /*001e*/ 	.short	0x00ff


	//----- nvinfo : EIATTR_MERCURY_ISA_VERSION
	.align		4
        /*0020*/ 	.byte	0x03, 0x5f
        /*0022*/ 	.short	0x0101


	//----- nvinfo : EIATTR_VRC_CTA_INIT_COUNT
	.align		4
        /*0024*/ 	.byte	0x02, 0x4a
	.zero		1
	.zero		1


	//----- nvinfo : EIATTR_EXIT_INSTR_OFFSETS
	.align		4
        /*0028*/ 	.byte	0x04, 0x1c
        /*002a*/ 	.short	(.L_35 - .L_34)


	//   ....[0]....
.L_34:
        /*002c*/ 	.word	0x00000030


	//   ....[1]....
        /*0030*/ 	.word	0x00000280


	//----- nvinfo : EIATTR_CBANK_PARAM_SIZE
	.align		4
.L_35:
        /*0034*/ 	.byte	0x03, 0x19
        /*0036*/ 	.short	0x0008


	//----- nvinfo : EIATTR_PARAM_CBANK
	.align		4
        /*0038*/ 	.byte	0x04, 0x0a
        /*003a*/ 	.short	(.L_37 - .L_36)
	.align		4
.L_36:
        /*003c*/ 	.word	index@(.nv.constant0.get_pm64)
        /*0040*/ 	.short	0x0380
        /*0042*/ 	.short	0x0008


	//----- nvinfo : EIATTR_SW_WAR
	.align		4
.L_37:
        /*0044*/ 	.byte	0x04, 0x36
        /*0046*/ 	.short	(.L_39 - .L_38)
.L_38:
        /*0048*/ 	.word	0x00000008
.L_39:


//--------------------- .nv.info.get_pm32         --------------------------
	.section	.nv.info.get_pm32,"",@"SHT_CUDA_INFO"
	.sectionflags	@""
	.align	4


	//----- nvinfo : EIATTR_CUDA_API_VERSION
	.align		4
        /*0000*/ 	.byte	0x04, 0x37
        /*0002*/ 	.short	(.L_41 - .L_40)
.L_40:
        /*0004*/ 	.word	0x00000082


	//----- nvinfo : EIATTR_KPARAM_INFO
	.align		4
.L_41:
        /*0008*/ 	.byte	0x04, 0x17
        /*000a*/ 	.short	(.L_43 - .L_42)
.L_42:
        /*000c*/ 	.word	0x00000000
        /*0010*/ 	.short	0x0000
        /*0012*/ 	.short	0x0000
        /*0014*/ 	.byte	0x00, 0xf5, 0x21, 0x00


	//----- nvinfo : EIATTR_SPARSE_MMA_MASK
	.align		4
.L_43:
        /*0018*/ 	.byte	0x03, 0x50
        /*001a*/ 	.short	0x0000


	//----- nvinfo : EIATTR_MAXREG_COUNT
	.align		4
        /*001c*/ 	.byte	0x03, 0x1b
        /*001e*/ 	.short	0x00ff


	//----- nvinfo : EIATTR_MERCURY_ISA_VERSION
	.align		4
        /*0020*/ 	.byte	0x03, 0x5f
        /*0022*/ 	.short	0x0101


	//----- nvinfo : EIATTR_VRC_CTA_INIT_COUNT
	.align		4
        /*0024*/ 	.byte	0x02, 0x4a
	.zero		1
	.zero		1


	//----- nvinfo : EIATTR_EXIT_INSTR_OFFSETS
	.align		4
        /*0028*/ 	.byte	0x04, 0x1c
        /*002a*/ 	.short	(.L_45 - .L_44)


	//   ....[0]....
.L_44:
        /*002c*/ 	.word	0x00000030


	//   ....[1]....
        /*0030*/ 	.word	0x00000280


	//----- nvinfo : EIATTR_CBANK_PARAM_SIZE
	.align		4
.L_45:
        /*0034*/ 	.byte	0x03, 0x19
        /*0036*/ 	.short	0x0008


	//----- nvinfo : EIATTR_PARAM_CBANK
	.align		4
        /*0038*/ 	.byte	0x04, 0x0a
        /*003a*/ 	.short	(.L_47 - .L_46)
	.align		4
.L_46:
        /*003c*/ 	.word	index@(.nv.constant0.get_pm32)
        /*0040*/ 	.short	0x0380
        /*0042*/ 	.short	0x0008


	//----- nvinfo : EIATTR_SW_WAR
	.align		4
.L_47:
        /*0044*/ 	.byte	0x04, 0x36
        /*0046*/ 	.short	(.L_49 - .L_48)
.L_48:
        /*0048*/ 	.word	0x00000008
.L_49:


//--------------------- .nv.info.get_envs         --------------------------
	.section	.nv.info.get_envs,"",@"SHT_CUDA_INFO"
	.sectionflags	@""
	.align	4


	//----- nvinfo : EIATTR_CUDA_API_VERSION
	.align		4
        /*0000*/ 	.byte	0x04, 0x37
        /*0002*/ 	.short	(.L_51 - .L_50)
.L_50:
        /*0004*/ 	.word	0x00000082


	//----- nvinfo : EIATTR_KPARAM_INFO
	.align		4
.L_51:
        /*0008*/ 	.byte	0x04, 0x17
        /*000a*/ 	.short	(.L_53 - .L_52)
.L_52:
        /*000c*/ 	.word	0x00000000
        /*0010*/ 	.short	0x0000
        /*0012*/ 	.short	0x0000
        /*0014*/ 	.byte	0x00, 0xf5, 0x21, 0x00


	//----- nvinfo : EIATTR_SPARSE_MMA_MASK
	.align		4
.L_53:
        /*0018*/ 	.byte	0x03, 0x50
        /*001a*/ 	.short	0x0000


	//----- nvinfo : EIATTR_MAXREG_COUNT
	.align		4
        /*001c*/ 	.byte	0x03, 0x1b
        /*001e*/ 	.short	0x00ff


	//----- nvinfo : EIATTR_MERCURY_ISA_VERSION
	.align		4
        /*0020*/ 	.byte	0x03, 0x5f
        /*0022*/ 	.short	0x0101


	//----- nvinfo : EIATTR_VRC_CTA_INIT_COUNT
	.align		4
        /*0024*/ 	.byte	0x02, 0x4a
	.zero		1
	.zero		1


	//----- nvinfo : EIATTR_EXIT_INSTR_OFFSETS
	.align		4
        /*0028*/ 	.byte	0x04, 0x1c
        /*002a*/ 	.short	(.L_55 - .L_54)


	//   ....[0]....
.L_54:
        /*002c*/ 	.word	0x000001a0


	//   ....[1]....
        /*0030*/ 	.word	0x00000210


	//   ....[2]....
        /*0034*/ 	.word	0x000002e0


	//   ....[3]....
        /*0038*/ 	.word	0x00000350


	//   ....[4]....
        /*003c*/ 	.word	0x00000440


	//   ....[5]....
        /*0040*/ 	.word	0x000004b0


	//   ....[6]....
        /*0044*/ 	.word	0x00000580


	//   ....[7]....
        /*0048*/ 	.word	0x000005f0


	//   ....[8]....
        /*004c*/ 	.word	0x00000700


	//   ....[9]....
        /*0050*/ 	.word	0x00000770


	//   ....[10]....
        /*0054*/ 	.word	0x00000840


	//   ....[11]....
        /*0058*/ 	.word	0x000008b0


	//   ....[12]....
        /*005c*/ 	.word	0x000009a0


	//   ....[13]....
        /*0060*/ 	.word	0x00000a10


	//   ....[14]....
        /*0064*/ 	.word	0x00000ae0


	//   ....[15]....
        /*0068*/ 	.word	0x00000b50


	//   ....[16]....
        /*006c*/ 	.word	0x00000c60


	//   ....[17]....
        /*0070*/ 	.word	0x00000cb0


	//   ....[18]....
        /*0074*/ 	.word	0x00000d60


	//   ....[19]....
        /*0078*/ 	.word	0x00000db0


	//   ....[20]....
        /*007c*/ 	.word	0x00000e80


	//   ....[21]....
        /*0080*/ 	.word	0x00000ed0


	//   ....[22]....
        /*0084*/ 	.word	0x00000f80


	//   ....[23]....
        /*0088*/ 	.word	0x00000fd0


	//   ....[24]....
        /*008c*/ 	.word	0x000010c0


	//   ....[25]....
        /*0090*/ 	.word	0x00001110


	//   ....[26]....
        /*0094*/ 	.word	0x000011c0


	//   ....[27]....
        /*0098*/ 	.word	0x00001210


	//   ....[28]....
        /*009c*/ 	.word	0x000012e0


	//   ....[29]....
        /*00a0*/ 	.word	0x00001330


	//   ....[30]....
        /*00a4*/ 	.word	0x000013e0


	//   ....[31]....
        /*00a8*/ 	.word	0x00001440


	//----- nvinfo : EIATTR_INDIRECT_BRANCH_TARGETS
	.align		4
.L_55:
        /*00ac*/ 	.byte	0x04, 0x34
        /*00ae*/ 	.short	(.L_57 - .L_56)


	//   ....[0]....
.L_56:
        /*00b0*/ 	.word	.L_x_21@srel
        /*00b4*/ 	.short	0x0
        /*00b6*/ 	.short	0x0
        /*00b8*/ 	.word	0x3
        /*00bc*/ 	.word	.L_x_22@srel
        /*00c0*/ 	.word	.L_x_23@srel
        /*00c4*/ 	.word	.L_x_24@srel


	//   ....[1]....
        /*00c8*/ 	.word	.L_x_25@srel
        /*00cc*/ 	.short	0x0
        /*00ce*/ 	.short	0x0
        /*00d0*/ 	.word	0x3
        /*00d4*/ 	.word	.L_x_26@srel
        /*00d8*/ 	.word	.L_x_27@srel
        /*00dc*/ 	.word	.L_x_24@srel


	//   ....[2]....
        /*00e0*/ 	.word	.L_x_29@srel
        /*00e4*/ 	.short	0x0
        /*00e6*/ 	.short	0x0
        /*00e8*/ 	.word	0x3
        /*00ec*/ 	.word	.L_x_30@srel
        /*00f0*/ 	.word	.L_x_31@srel
        /*00f4*/ 	.word	.L_x_24@srel


	//   ....[3]....
        /*00f8*/ 	.word	.L_x_33@srel
        /*00fc*/ 	.short	0x0
        /*00fe*/ 	.short	0x0
        /*0100*/ 	.word	0x3
        /*0104*/ 	.word	.L_x_34@srel
        /*0108*/ 	.word	.L_x_35@srel
        /*010c*/ 	.word	.L_x_24@srel


	//   ....[4]....
        /*0110*/ 	.word	.L_x_37@srel
        /*0114*/ 	.short	0x0
        /*0116*/ 	.short	0x0
        /*0118*/ 	.word	0x3
        /*011c*/ 	.word	.L_x_38@srel
        /*0120*/ 	.word	.L_x_39@srel
        /*0124*/ 	.word	.L_x_24@srel


	//   ....[5]....
        /*0128*/ 	.word	.L_x_41@srel
        /*012c*/ 	.short	0x0
        /*012e*/ 	.short	0x0
        /*0130*/ 	.word	0x3
        /*0134*/ 	.word	.L_x_42@srel
        /*0138*/ 	.word	.L_x_43@srel
        /*013c*/ 	.word	.L_x_24@srel


	//   ....[6]....
        /*0140*/ 	.word	.L_x_45@srel
        /*0144*/ 	.short	0x0
        /*0146*/ 	.short	0x0
        /*0148*/ 	.word	0x3
        /*014c*/ 	.word	.L_x_46@srel
        /*0150*/ 	.word	.L_x_47@srel
        /*0154*/ 	.word	.L_x_24@srel


	//   ....[7]....
        /*0158*/ 	.word	.L_x_49@srel
        /*015c*/ 	.short	0x0
        /*015e*/ 	.short	0x0
        /*0160*/ 	.word	0x3
        /*0164*/ 	.word	.L_x_50@srel
        /*0168*/ 	.word	.L_x_51@srel
        /*016c*/ 	.word	.L_x_24@srel


	//   ....[8]....
        /*0170*/ 	.word	.L_x_53@srel
        /*0174*/ 	.short	0x0
        /*0176*/ 	.short	0x0
        /*0178*/ 	.word	0x3
        /*017c*/ 	.word	.L_x_54@srel
        /*0180*/ 	.word	.L_x_55@srel
        /*0184*/ 	.word	.L_x_24@srel


	//   ....[9]....
        /*0188*/ 	.word	.L_x_57@srel
        /*018c*/ 	.short	0x0
        /*018e*/ 	.short	0x0
        /*0190*/ 	.word	0x3
        /*0194*/ 	.word	.L_x_58@srel
        /*0198*/ 	.word	.L_x_59@srel
        /*019c*/ 	.word	.L_x_24@srel


	//   ....[10]....
        /*01a0*/ 	.word	.L_x_61@srel
        /*01a4*/ 	.short	0x0
        /*01a6*/ 	.short	0x0
        /*01a8*/ 	.word	0x3
        /*01ac*/ 	.word	.L_x_62@srel
        /*01b0*/ 	.word	.L_x_63@srel
        /*01b4*/ 	.word	.L_x_24@srel


	//   ....[11]....
        /*01b8*/ 	.word	.L_x_65@srel
        /*01bc*/ 	.short	0x0
        /*01be*/ 	.short	0x0
        /*01c0*/ 	.word	0x3
        /*01c4*/ 	.word	.L_x_66@srel
        /*01c8*/ 	.word	.L_x_67@srel
        /*01cc*/ 	.word	.L_x_24@srel


	//   ....[12]....
        /*01d0*/ 	.word	.L_x_69@srel
        /*01d4*/ 	.short	0x0
        /*01d6*/ 	.short	0x0
        /*01d8*/ 	.word	0x3
        /*01dc*/ 	.word	.L_x_70@srel
        /*01e0*/ 	.word	.L_x_71@srel
        /*01e4*/ 	.word	.L_x_24@srel


	//   ....[13]....
        /*01e8*/ 	.word	.L_x_73@srel
        /*01ec*/ 	.short	0x0
        /*01ee*/ 	.short	0x0
        /*01f0*/ 	.word	0x3
        /*01f4*/ 	.word	.L_x_74@srel
        /*01f8*/ 	.word	.L_x_75@srel
        /*01fc*/ 	.word	.L_x_24@srel


	//   ....[14]....
        /*0200*/ 	.word	.L_x_77@srel
        /*0204*/ 	.short	0x0
        /*0206*/ 	.short	0x0
        /*0208*/ 	.word	0x3
        /*020c*/ 	.word	.L_x_78@srel
        /*0210*/ 	.word	.L_x_79@srel
        /*0214*/ 	.word	.L_x_24@srel


	//   ....[15]....
        /*0218*/ 	.word	.L_x_81@srel
        /*021c*/ 	.short	0x0
        /*021e*/ 	.short	0x0
        /*0220*/ 	.word	0x3
        /*0224*/ 	.word	.L_x_82@srel
        /*0228*/ 	.word	.L_x_83@srel
        /*022c*/ 	.word	.L_x_24@srel


	//----- nvinfo : EIATTR_CRS_STACK_SIZE
	.align		4
.L_57:
        /*0230*/ 	.byte	0x04, 0x1e
        /*0232*/ 	.short	(.L_59 - .L_58)
.L_58:
        /*0234*/ 	.word	0x00000000


	//----- nvinfo : EIATTR_CBANK_PARAM_SIZE
	.align		4
.L_59:
        /*0238*/ 	.byte	0x03, 0x19
        /*023a*/ 	.short	0x0008


	//----- nvinfo : EIATTR_PARAM_CBANK
	.align		4
        /*023c*/ 	.byte	0x04, 0x0a
        /*023e*/ 	.short	(.L_61 - .L_60)
	.align		4
.L_60:
        /*0240*/ 	.word	index@(.nv.constant0.get_envs)
        /*0244*/ 	.short	0x0380
        /*0246*/ 	.short	0x0008


	//----- nvinfo : EIATTR_SW_WAR
	.align		4
.L_61:
        /*0248*/ 	.byte	0x04, 0x36
        /*024a*/ 	.short	(.L_63 - .L_62)
.L_62:
        /*024c*/ 	.word	0x00000008
.L_63:


//--------------------- .nv.info.get_smem_sizes   --------------------------
	.section	.nv.info.get_smem_sizes,"",@"SHT_CUDA_INFO"
	.sectionflags	@""
	.align	4


	//----- nvinfo : EIATTR_CUDA_API_VERSION
	.align		4
        /*0000*/ 	.byte	0x04, 0x37
        /*0002*/ 	.short	(.L_65 - .L_64)
.L_64:
        /*0004*/ 	.word	0x00000082


	//----- nvinfo : EIATTR_KPARAM_INFO
	.align		4
.L_65:
        /*0008*/ 	.byte	0x04, 0x17
        /*000a*/ 	.short	(.L_67 - .L_66)
.L_66:
        /*000c*/ 	.word	0x00000000
        /*0010*/ 	.short	0x0003
        /*0012*/ 	.short	0x0018
        /*0014*/ 	.byte	0x00, 0xf5, 0x21, 0x00


	//----- nvinfo : EIATTR_KPARAM_INFO
	.align		4
.L_67:
        /*0018*/ 	.byte	0x04, 0x17
        /*001a*/ 	.short	(.L_69 - .L_68)
.L_68:
        /*001c*/ 	.word	0x00000000
        /*0020*/ 	.short	0x0002
        /*0022*/ 	.short	0x0010
        /*0024*/ 	.byte	0x00, 0xf5, 0x21, 0x00


	//----- nvinfo : EIATTR_KPARAM_INFO
	.align		4
.L_69:
        /*0028*/ 	.byte	0x04, 0x17
        /*002a*/ 	.short	(.L_71 - .L_70)
.L_70:
        /*002c*/ 	.word	0x00000000
        /*0030*/ 	.short	0x0001
        /*0032*/ 	.short	0x0008
        /*0034*/ 	.byte	0x00, 0xf5, 0x21, 0x00


	//----- nvinfo : EIATTR_KPARAM_INFO
	.align		4
.L_71:
        /*0038*/ 	.byte	0x04, 0x17
        /*003a*/ 	.short	(.L_73 - .L_72)
.L_72:
        /*003c*/ 	.word	0x00000000
        /*0040*/ 	.short	0x0000
        /*0042*/ 	.short	0x0000
        /*0044*/ 	.byte	0x00, 0xf5, 0x21, 0x00


	//----- nvinfo : EIATTR_SPARSE_MMA_MASK
	.align		4
.L_73:
        /*0048*/ 	.byte	0x03, 0x50
        /*004a*/ 	.short	0x0000


	//----- nvinfo : EIATTR_MAXREG_COUNT
	.align		4
        /*004c*/ 	.byte	0x03, 0x1b
        /*004e*/ 	.short	0x00ff


	//----- nvinfo : EIATTR_NUM_BARRIERS
	.align		4
        /*0050*/ 	.byte	0x02, 0x4c
        /*0052*/ 	.byte	0x01
	.zero		1


	//----- nvinfo : EIATTR_MERCURY_ISA_VERSION
	.align		4
        /*0054*/ 	.byte	0x03, 0x5f
        /*0056*/ 	.short	0x0101


	//----- nvinfo : EIATTR_VRC_CTA_INIT_COUNT
	.align		4
        /*0058*/ 	.byte	0x02, 0x4a
	.zero		1
	.zero		1


	//----- nvinfo : EIATTR_EXIT_INSTR_OFFSETS
	.align		4
        /*005c*/ 	.byte	0x04, 0x1c
        /*005e*/ 	.short	(.L_75 - .L_74)


	//   ....[0]....
.L_74:
        /*0060*/ 	.word	0x000003c0


	//----- nvinfo : EIATTR_CBANK_PARAM_SIZE
	.align		4
.L_75:
        /*0064*/ 	.byte	0x03, 0x19
        /*0066*/ 	.short	0x0020


	//----- nvinfo : EIATTR_PARAM_CBANK
	.align		4
        /*0068*/ 	.byte	0x04, 0x0a
        /*006a*/ 	.short	(.L_77 - .L_76)
	.align		4
.L_76:
        /*006c*/ 	.word	index@(.nv.constant0.get_smem_sizes)
        /*0070*/ 	.short	0x0380
        /*0072*/ 	.short	0x0020


	//----- nvinfo : EIATTR_SW_WAR
	.align		4
.L_77:
        /*0074*/ 	.byte	0x04, 0x36
        /*0076*/ 	.short	(.L_79 - .L_78)
.L_78:
        /*0078*/ 	.word	0x00000008
.L_79:


//--------------------- .nv.info.get_global_timer --------------------------
	.section	.nv.info.get_global_timer,"",@"SHT_CUDA_INFO"
	.sectionflags	@""
	.align	4


	//----- nvinfo : EIATTR_CUDA_API_VERSION
	.align		4
        /*0000*/ 	.byte	0x04, 0x37
        /*0002*/ 	.short	(.L_81 - .L_80)
.L_80:
        /*0004*/ 	.word	0x00000082


	//----- nvinfo : EIATTR_KPARAM_INFO
	.align		4
.L_81:
        /*0008*/ 	.byte	0x04, 0x17
        /*000a*/ 	.short	(.L_83 - .L_82)
.L_82:
        /*000c*/ 	.word	0x00000000
        /*0010*/ 	.short	0x0003
        /*0012*/ 	.short	0x0018
        /*0014*/ 	.byte	0x00, 0xf5, 0x21, 0x00


	//----- nvinfo : EIATTR_KPARAM_INFO
	.align		4
.L_83:
        /*0018*/ 	.byte	0x04, 0x17
        /*001a*/ 	.short	(.L_85 - .L_84)
.L_84:
        /*001c*/ 	.word	0x00000000
        /*0020*/ 	.short	0x0002
        /*0022*/ 	.short	0x0010
        /*0024*/ 	.byte	0x00, 0xf5, 0x21, 0x00


	//----- nvinfo : EIATTR_KPARAM_INFO
	.align		4
.L_85:
        /*0028*/ 	.byte	0x04, 0x17
        /*002a*/ 	.short	(.L_87 - .L_86)
.L_86:
        /*002c*/ 	.word	0x00000000
        /*0030*/ 	.short	0x0001
        /*0032*/ 	.short	0x0008
        /*0034*/ 	.byte	0x00, 0xf5, 0x21, 0x00


	//----- nvinfo : EIATTR_KPARAM_INFO
	.align		4
.L_87:
        /*0038*/ 	.byte	0x04, 0x17
        /*003a*/ 	.short	(.L_89 - .L_88)
.L_88:
        /*003c*/ 	.word	0x00000000
        /*0040*/ 	.short	0x0000
        /*0042*/ 	.short	0x0000
        /*0044*/ 	.byte	0x00, 0xf5, 0x21, 0x00


	//----- nvinfo : EIATTR_SPARSE_MMA_MASK
	.align		4
.L_89:
        /*0048*/ 	.byte	0x03, 0x50
        /*004a*/ 	.short	0x0000


	//----- nvinfo : EIATTR_MAXREG_COUNT
	.align		4
        /*004c*/ 	.byte	0x03, 0x1b
        /*004e*/ 	.short	0x00ff


	//----- nvinfo : EIATTR_MERCURY_ISA_VERSION
	.align		4
        /*0050*/ 	.byte	0x03, 0x5f
        /*0052*/ 	.short	0x0101


	//----- nvinfo : EIATTR_VRC_CTA_INIT_COUNT
	.align		4
        /*0054*/ 	.byte	0x02, 0x4a
	.zero		1
	.zero		1


	//----- nvinfo : EIATTR_EXIT_INSTR_OFFSETS
	.align		4
        /*0058*/ 	.byte	0x04, 0x1c
        /*005a*/ 	.short	(.L_91 - .L_90)


	//   ....[0]....
.L_90:
        /*005c*/ 	.word	0x00000260


	//----- nvinfo : EIATTR_CBANK_PARAM_SIZE
	.align		4
.L_91:
        /*0060*/ 	.byte	0x03, 0x19
        /*0062*/ 	.short	0x0020


	//----- nvinfo : EIATTR_PARAM_CBANK
	.align		4
        /*0064*/ 	.byte	0x04, 0x0a
        /*0066*/ 	.short	(.L_93 - .L_92)
	.align		4
.L_92:
        /*0068*/ 	.word	index@(.nv.constant0.get_global_timer)
        /*006c*/ 	.short	0x0380
        /*006e*/ 	.short	0x0020


	//----- nvinfo : EIATTR_SW_WAR
	.align		4
.L_93:
        /*0070*/ 	.byte	0x04, 0x36
        /*0072*/ 	.short	(.L_95 - .L_94)
.L_94:
        /*0074*/ 	.word	0x00000008
.L_95:


//--------------------- .nv.callgraph             --------------------------
	.section	.nv.callgraph,"",@"SHT_CUDA_CALLGRAPH"
	.align	4
	.sectionentsize	8
	.align		4
        /*0000*/ 	.word	0x00000000
	.align		4
        /*0004*/ 	.word	0xffffffff
	.align		4
        /*0008*/ 	.word	0x00000000
	.align		4
        /*000c*/ 	.word	0xfffffffe
	.align		4
        /*0010*/ 	.word	0x00000000
	.align		4
        /*0014*/ 	.word	0xfffffffd
	.align		4
        /*0018*/ 	.word	0x00000000
	.align		4
        /*001c*/ 	.word	0xfffffffc


//--------------------- .nv.constant2.get_envs    --------------------------
	.section	.nv.constant2.get_envs,"a",@progbits
	.sectionflags	@""
	.align	4
.nv.constant2.get_envs:
        /*0000*/ 	.byte	0xb0, 0x01, 0x00, 0x00, 0x40, 0x01, 0x00, 0x00, 0x30, 0x14, 0x00, 0x00, 0xf0, 0x02, 0x00, 0x00
        /* <DEDUP_REMOVED lines=11> */


//--------------------- .text.get_pm64            --------------------------
	.section	.text.get_pm64,"ax",@progbits
	.align	128
        .global         get_pm64
        .type           get_pm64,@function
        .size           get_pm64,(.L_x_85 - get_pm64)
        .other          get_pm64,@"STO_CUDA_ENTRY STV_DEFAULT"
get_pm64:
.text.get_pm64:
[----:B------:R-:W-:Y:S01]  /*0000*/  LDC R1, c[0x0][0x37c] ;  /* 0x0000df00ff017b82 */ /* 0x000fe20000000800 */
[----:B------:R-:W0:Y:S02]  /*0010*/  S2R R0, SR_TID.X ;  /* 0x0000000000007919 */ /* 0x000e240000002100 */
[----:B0-----:R-:W-:-:S13]  /*0020*/  ISETP.NE.AND P0, PT, R0, RZ, PT ;  /* 0x000000ff0000720c */ /* 0x001fda0003f05270 */
[----:B------:R-:W-:Y:S05]  /*0030*/  @P0 EXIT ;  /* 0x000000000000094d */ /* 0x000fea0003800000 */
[----:B------:R-:W0:Y:S01]  /*0040*/  S2UR UR6, SR_CTAID.X ;  /* 0x00000000000679c3 */ /* 0x000e220000002500 */
[----:B------:R-:W1:Y:S07]  /*0050*/  LDCU.64 UR4, c[0x0][0x358] ;  /* 0x00006b00ff0477ac */ /* 0x000e6e0008000a00 */
[----:B------:R-:W0:Y:S01]  /*0060*/  LDC R7, c[0x0][0x360] ;  /* 0x0000d800ff077b82 */ /* 0x000e220000000800 */
[----:B------:R-:W-:Y:S02]  /*0070*/  CS2R R4, SR_PM0 ;  /* 0x0000000000047805 */ /* 0x000fe40000016400 */
[----:B------:R-:W-:-:S02]  /*0080*/  CS2R R12, SR_PM1 ;  /* 0x00000000000c7805 */ /* 0x000fc40000016600 */
[----:B------:R-:W-:-:S03]  /*0090*/  CS2R R14, SR_PM2 ;  /* 0x00000000000e7805 */ /* 0x000fc60000016800 */
[----:B------:R-:W2:Y:S01]  /*00a0*/  LDC.64 R10, c[0x0][0x380] ;  /* 0x0000e000ff0a7b82 */ /* 0x000ea20000000a00 */
[----:B0-----:R-:W-:-:S04]  /*00b0*/  IMAD R7, R7, UR6, RZ ;  /* 0x0000000607077c24 */ /* 0x001fc8000f8e02ff */
[C---:B------:R-:W-:Y:S01]  /*00c0*/  VIADD R9, R7.reuse, 0x3 ;  /* 0x0000000307097836 */ /* 0x040fe20000000000 */
[C---:B------:R-:W-:Y:S01]  /*00d0*/  IADD3 R17, PT, PT, R7.reuse, 0x1, RZ ;  /* 0x0000000107117810 */ /* 0x040fe20007ffe0ff */
[C---:B------:R-:W-:Y:S01]  /*00e0*/  VIADD R23, R7.reuse, 0x5 ;  /* 0x0000000507177836 */ /* 0x040fe20000000000 */
[C---:B------:R-:W-:Y:S01]  /*00f0*/  IADD3 R19, PT, PT, R7.reuse, 0x2, RZ ;  /* 0x0000000207137810 */ /* 0x040fe20007ffe0ff */
[C-C-:B--2---:R-:W-:Y:S01]  /*0100*/  IMAD.WIDE.U32 R2, R7.reuse, 0x8, R10.reuse ;  /* 0x0000000807027825 */ /* 0x144fe200078e000a */
[C---:B------:R-:W-:Y:S02]  /*0110*/  IADD3 R21, PT, PT, R7.reuse, 0x4, RZ ;  /* 0x0000000407157810 */ /* 0x040fe40007ffe0ff */
[C---:B------:R-:W-:Y:S01]  /*0120*/  IADD3 R25, PT, PT, R7.reuse, 0x6, RZ ;  /* 0x0000000607197810 */ /* 0x040fe20007ffe0ff */
[----:B------:R-:W-:Y:S01]  /*0130*/  VIADD R27, R7, 0x7 ;  /* 0x00000007071b7836 */ /* 0x000fe20000000000 */
[----:B-1----:R0:W-:Y:S01]  /*0140*/  STG.E.64 desc[UR4][R2.64], R4 ;  /* 0x0000000402007986 */ /* 0x0021e2000c101b04 */
[----:B------:R-:W-:-:S04]  /*0150*/  IMAD.WIDE.U32 R16, R17, 0x8, R10 ;  /* 0x0000000811107825 */ /* 0x000fc800078e000a */
[--C-:B------:R-:W-:Y:S01]  /*0160*/  IMAD.WIDE.U32 R18, R19, 0x8, R10.reuse ;  /* 0x0000000813127825 */ /* 0x100fe200078e000a */
[----:B------:R-:W-:Y:S03]  /*0170*/  STG.E.64 desc[UR4][R16.64], R12 ;  /* 0x0000000c10007986 */ /* 0x000fe6000c101b04 */
[--C-:B------:R-:W-:Y:S01]  /*0180*/  IMAD.WIDE.U32 R6, R21, 0x8, R10.reuse ;  /* 0x0000000815067825 */ /* 0x100fe200078e000a */
[----:B------:R-:W-:Y:S01]  /*0190*/  CS2R R20, SR_PM3 ;  /* 0x0000000000147805 */ /* 0x000fe20000016a00 */
[----:B------:R-:W-:Y:S02]  /*01a0*/  STG.E.64 desc[UR4][R18.64], R14 ;  /* 0x0000000e12007986 */ /* 0x000fe4000c101b04 */
[----:B------:R-:W-:-:S04]  /*01b0*/  IMAD.WIDE.U32 R8, R9, 0x8, R10 ;  /* 0x0000000809087825 */ /* 0x000fc800078e000a */
[--C-:B0-----:R-:W-:Y:S01]  /*01c0*/  IMAD.WIDE.U32 R4, R23, 0x8, R10.reuse ;  /* 0x0000000817047825 */ /* 0x101fe200078e000a */
[----:B------:R-:W-:Y:S01]  /*01d0*/  CS2R R22, SR_PM4 ;  /* 0x0000000000167805 */ /* 0x000fe20000016c00 */
[----:B------:R-:W-:Y:S02]  /*01e0*/  STG.E.64 desc[UR4][R8.64], R20 ;  /* 0x0000001408007986 */ /* 0x000fe4000c101b04 */
[--C-:B------:R-:W-:Y:S01]  /*01f0*/  IMAD.WIDE.U32 R2, R25, 0x8, R10.reuse ;  /* 0x0000000819027825 */ /* 0x100fe200078e000a */
[----:B------:R-:W-:Y:S01]  /*0200*/  CS2R R24, SR_PM5 ;  /* 0x0000000000187805 */ /* 0x000fe20000016e00 */
[----:B------:R-:W-:Y:S02]  /*0210*/  STG.E.64 desc[UR4][R6.64], R22 ;  /* 0x0000001606007986 */ /* 0x000fe4000c101b04 */
[----:B------:R-:W-:Y:S01]  /*0220*/  IMAD.WIDE.U32 R10, R27, 0x8, R10 ;  /* 0x000000081b0a7825 */ /* 0x000fe200078e000a */
[----:B------:R-:W-:Y:S02]  /*0230*/  CS2R R26, SR_PM6 ;  /* 0x00000000001a7805 */ /* 0x000fe40000017000 */
[----:B------:R-:W-:Y:S01]  /*0240*/  CS2R R28, SR_PM7 ;  /* 0x00000000001c7805 */ /* 0x000fe20000017200 */
[----:B------:R-:W-:Y:S04]  /*0250*/  STG.E.64 desc[UR4][R4.64], R24 ;  /* 0x0000001804007986 */ /* 0x000fe8000c101b04 */
[----:B------:R-:W-:Y:S04]  /*0260*/  STG.E.64 desc[UR4][R2.64], R26 ;  /* 0x0000001a02007986 */ /* 0x000fe8000c101b04 */
[----:B------:R-:W-:Y:S01]  /*0270*/  STG.E.64 desc[UR4][R10.64], R28 ;  /* 0x0000001c0a007986 */ /* 0x000fe2000c101b04 */
[----:B------:R-:W-:Y:S05]  /*0280*/  EXIT ;  /* 0x000000000000794d */ /* 0x000fea0003800000 */
.L_x_0:
[----:B------:R-:W-:-:S00]  /*0290*/  BRA `(.L_x_0) ;  /* 0xfffffffc00fc7947 */ /* 0x000fc0000383ffff */
[----:B------:R-:W-:-:S00]  /*02a0*/  NOP ;  /* 0x0000000000007918 */ /* 0x000fc00000000000 */
        /* <DEDUP_REMOVED lines=13> */
.L_x_85:


//--------------------- .text.get_pm32            --------------------------
	.section	.text.get_pm32,"ax",@progbits
	.align	128
        .global         get_pm32
        .type           get_pm32,@function
        .size           get_pm32,(.L_x_86 - get_pm32)
        .other          get_pm32,@"STO_CUDA_ENTRY STV_DEFAULT"
get_pm32:
.text.get_pm32:
[----:B------:R-:W-:Y:S01]  /*0000*/  LDC R1, c[0x0][0x37c] ;  /* 0x0000df00ff017b82 */ /* 0x000fe20000000800 */
[----:B------:R-:W0:Y:S02]  /*0010*/  S2R R0, SR_TID.X ;  /* 0x0000000000007919 */ /* 0x000e240000002100 */
[----:B0-----:R-:W-:-:S13]  /*0020*/  ISETP.NE.AND P0, PT, R0, RZ, PT ;  /* 0x000000ff0000720c */ /* 0x001fda0003f05270 */
[----:B------:R-:W-:Y:S05]  /*0030*/  @P0 EXIT ;  /* 0x000000000000094d */ /* 0x000fea0003800000 */
[----:B------:R-:W0:Y:S01]  /*0040*/  S2UR UR6, SR_CTAID.X ;  /* 0x00000000000679c3 */ /* 0x000e220000002500 */
[----:B------:R-:W1:Y:S07]  /*0050*/  LDCU.64 UR4, c[0x0][0x358] ;  /* 0x00006b00ff0477ac */ /* 0x000e6e0008000a00 */
[----:B------:R-:W0:Y:S01]  /*0060*/  LDC R5, c[0x0][0x360] ;  /* 0x0000d800ff057b82 */ /* 0x000e220000000800 */
[----:B------:R-:W-:Y:S02]  /*0070*/  CS2R.32 R23, SR_PM0 ;  /* 0x0000000000177805 */ /* 0x000fe40000006400 */
[----:B------:R-:W-:-:S02]  /*0080*/  CS2R.32 R25, SR_PM1 ;  /* 0x0000000000197805 */ /* 0x000fc40000006600 */
[----:B------:R-:W-:-:S03]  /*0090*/  CS2R.32 R27, SR_PM2 ;  /* 0x00000000001b7805 */ /* 0x000fc60000006800 */
        /* <DEDUP_REMOVED lines=10> */
[----:B-1----:R0:W-:Y:S01]  /*0140*/  STG.E desc[UR4][R10.64], R23 ;  /* 0x000000170a007986 */ /* 0x0021e2000c101904 */
[----:B------:R-:W-:-:S04]  /*0150*/  IMAD.WIDE.U32 R4, R7, 0x4, R2 ;  /* 0x0000000407047825 */ /* 0x000fc800078e0002 */
[--C-:B------:R-:W-:Y:S01]  /*0160*/  IMAD.WIDE.U32 R6, R9, 0x4, R2.reuse ;  /* 0x0000000409067825 */ /* 0x100fe200078e0002 */
[----:B------:R-:W-:Y:S03]  /*0170*/  STG.E desc[UR4][R4.64], R25 ;  /* 0x0000001904007986 */ /* 0x000fe6000c101904 */
[--C-:B------:R-:W-:Y:S01]  /*0180*/  IMAD.WIDE.U32 R8, R13, 0x4, R2.reuse ;  /* 0x000000040d087825 */ /* 0x100fe200078e0002 */
[----:B------:R-:W-:Y:S03]  /*0190*/  STG.E desc[UR4][R6.64], R27 ;  /* 0x0000001b06007986 */ /* 0x000fe6000c101904 */
[----:B0-----:R-:W-:-:S04]  /*01a0*/  IMAD.WIDE.U32 R10, R15, 0x4, R2 ;  /* 0x000000040f0a7825 */ /* 0x001fc800078e0002 */
[----:B------:R-:W-:Y:S01]  /*01b0*/  IMAD.WIDE.U32 R12, R17, 0x4, R2 ;  /* 0x00000004110c7825 */ /* 0x000fe200078e0002 */
[----:B------:R-:W-:-:S03]  /*01c0*/  CS2R.32 R17, SR_PM3 ;  /* 0x0000000000117805 */ /* 0x000fc60000006a00 */
[--C-:B------:R-:W-:Y:S01]  /*01d0*/  IMAD.WIDE.U32 R14, R19, 0x4, R2.reuse ;  /* 0x00000004130e7825 */ /* 0x100fe200078e0002 */
[----:B------:R-:W-:Y:S01]  /*01e0*/  CS2R.32 R19, SR_PM4 ;  /* 0x0000000000137805 */ /* 0x000fe20000006c00 */
[----:B------:R-:W-:Y:S02]  /*01f0*/  STG.E desc[UR4][R8.64], R17 ;  /* 0x0000001108007986 */ /* 0x000fe4000c101904 */
[----:B------:R-:W-:Y:S01]  /*0200*/  IMAD.WIDE.U32 R2, R21, 0x4, R2 ;  /* 0x0000000415027825 */ /* 0x000fe200078e0002 */
[----:B------:R-:W-:Y:S01]  /*0210*/  CS2R.32 R21, SR_PM5 ;  /* 0x0000000000157805 */ /* 0x000fe20000006e00 */
[----:B------:R-:W-:Y:S01]  /*0220*/  STG.E desc[UR4][R10.64], R19 ;  /* 0x000000130a007986 */ /* 0x000fe2000c101904 */
[----:B------:R-:W-:Y:S02]  /*0230*/  CS2R.32 R23, SR_PM6 ;  /* 0x0000000000177805 */ /* 0x000fe40000007000 */
[----:B------:R-:W-:Y:S01]  /*0240*/  CS2R.32 R29, SR_PM7 ;  /* 0x00000000001d7805 */ /* 0x000fe20000007200 */
[----:B------:R-:W-:Y:S04]  /*0250*/  STG.E desc[UR4][R12.64], R21 ;  /* 0x000000150c007986 */ /* 0x000fe8000c101904 */
[----:B------:R-:W-:Y:S04]  /*0260*/  STG.E desc[UR4][R14.64], R23 ;  /* 0x000000170e007986 */ /* 0x000fe8000c101904 */
[----:B------:R-:W-:Y:S01]  /*0270*/  STG.E desc[UR4][R2.64], R29 ;  /* 0x0000001d02007986 */ /* 0x000fe2000c101904 */
[----:B------:R-:W-:Y:S05]  /*0280*/  EXIT ;  /* 0x000000000000794d */ /* 0x000fea0003800000 */
.L_x_1:
        /* <DEDUP_REMOVED lines=15> */
.L_x_86:


//--------------------- .text.get_envs            --------------------------
	.section	.text.get_envs,"ax",@progbits
	.align	128
        .global         get_envs
        .type           get_envs,@function
        .size           get_envs,(.L_x_87 - get_envs)
        .other          get_envs,@"STO_CUDA_ENTRY STV_DEFAULT"
get_envs:
.text.get_envs:
[----:B------:R-:W-:Y:S01]  /*0000*/  LDC R1, c[0x0][0x37c] ;  /* 0x0000df00ff017b82 */ /* 0x000fe20000000800 */
[----:B------:R-:W0:Y:S01]  /*0010*/  S2R R3, SR_TID.X ;  /* 0x0000000000037919 */ /* 0x000e220000002100 */
[----:B------:R-:W1:Y:S01]  /*0020*/  LDCU UR6, c[0x0][0x360] ;  /* 0x00006c00ff0677ac */ /* 0x000e620008000800 */
[----:B------:R-:W-:Y:S01]  /*0030*/  BSSY.RECONVERGENT B0, `(.L_x_2) ;  /* 0x0000140000007945 */ /* 0x000fe20003800200 */
[----:B------:R-:W1:Y:S01]  /*0040*/  S2R R0, SR_CTAID.X ;  /* 0x0000000000007919 */ /* 0x000e620000002500 */
[----:B------:R-:W2:Y:S01]  /*0050*/  LDCU.64 UR4, c[0x0][0x358] ;  /* 0x00006b00ff0477ac */ /* 0x000ea20008000a00 */
[----:B0-----:R-:W-:Y:S01]  /*0060*/  ISETP.GT.AND P0, PT, R3, 0xf, PT ;  /* 0x0000000f0300780c */ /* 0x001fe20003f04270 */
[----:B-1----:R-:W-:-:S12]  /*0070*/  IMAD R0, R0, UR6, R3 ;  /* 0x0000000600007c24 */ /* 0x002fd8000f8e0203 */
[----:B--2---:R-:W-:Y:S05]  /*0080*/  @P0 BRA `(.L_x_3) ;  /* 0x0000000800b40947 */ /* 0x004fea0003800000 */
[----:B------:R-:W-:-:S13]  /*0090*/  ISETP.GT.AND P0, PT, R3, 0x7, PT ;  /* 0x000000070300780c */ /* 0x000fda0003f04270 */
[----:B------:R-:W-:Y:S05]  /*00a0*/  @P0 BRA `(.L_x_4) ;  /* 0x0000000400540947 */ /* 0x000fea0003800000 */
[----:B------:R-:W-:-:S13]  /*00b0*/  ISETP.GT.AND P0, PT, R3, 0x3, PT ;  /* 0x000000030300780c */ /* 0x000fda0003f04270 */
[----:B------:R-:W-:Y:S05]  /*00c0*/  @P0 BRA `(.L_x_5) ;  /* 0x0000000000a40947 */ /* 0x000fea0003800000 */
[----:B------:R-:W-:-:S13]  /*00d0*/  ISETP.GT.AND P0, PT, R3, 0x1, PT ;  /* 0x000000010300780c */ /* 0x000fda0003f04270 */
[----:B------:R-:W-:Y:S05]  /*00e0*/  @P0 BRA `(.L_x_6) ;  /* 0x00000000004c0947 */ /* 0x000fea0003800000 */
[----:B------:R-:W-:-:S05]  /*00f0*/  VIMNMX.U32 R3, PT, PT, R3, 0x2, PT ;  /* 0x0000000203037848 */ /* 0x000fca0003fe0000 */
[----:B------:R-:W-:-:S04]  /*0100*/  IMAD.SHL.U32 R4, R3, 0x4, RZ ;  /* 0x0000000403047824 */ /* 0x000fc800078e00ff */
[----:B------:R-:W0:Y:S02]  /*0110*/  LDC R2, c[0x2][R4] ;  /* 0x0080000004027b82 */ /* 0x000e240000000800 */
[----:B0-----:R-:W-:-:S04]  /*0120*/  SHF.R.S32.HI R3, RZ, 0x1f, R2 ;  /* 0x0000001fff037819 */ /* 0x001fc80000011402 */
.L_x_21:
[----:B------:R-:W-:Y:S05]  /*0130*/  BRX R2 -0x140                               (*"BRANCH_TARGETS .L_x_22,.L_x_23,.L_x_24"*) ;  /* 0xfffffffc02b07949 */ /* 0x000fea000383ffff */
.L_x_23:
[----:B------:R-:W0:Y:S01]  /*0140*/  LDC.64 R2, c[0x0][0x380] ;  /* 0x0000e000ff027b82 */ /* 0x000e220000000a00 */
[----:B------:R-:W-:-:S05]  /*0150*/  CS2R.32 R5, SR_CgaSize ;  /* 0x0000000000057805 */ /* 0x000fca0000008a00 */
[----:B------:R-:W-:-:S06]  /*0160*/  IMAD R5, R5, -0xa0, RZ ;  /* 0xffffff6005057824 */ /* 0x000fcc00078e02ff */
[----:B------:R-:W1:Y:S01]  /*0170*/  LDC R5, c[0x0][R5+0x254] ;  /* 0x0000950005057b82 */ /* 0x000e620000000800 */
[----:B0-----:R-:W-:-:S05]  /*0180*/  IMAD.WIDE.U32 R2, R0, 0x4, R2 ;  /* 0x0000000400027825 */ /* 0x001fca00078e0002 */
[----:B-1----:R-:W-:Y:S01]  /*0190*/  STG.E desc[UR4][R2.64], R5 ;  /* 0x0000000502007986 */ /* 0x002fe2000c101904 */
[----:B------:R-:W-:Y:S05]  /*01a0*/  EXIT ;  /* 0x000000000000794d */ /* 0x000fea0003800000 */
.L_x_22:
[----:B------:R-:W0:Y:S01]  /*01b0*/  LDC.64 R2, c[0x0][0x380] ;  /* 0x0000e000ff027b82 */ /* 0x000e220000000a00 */
[----:B------:R-:W-:-:S05]  /*01c0*/  CS2R.32 R5, SR_CgaSize ;  /* 0x0000000000057805 */ /* 0x000fca0000008a00 */
[----:B------:R-:W-:-:S06]  /*01d0*/  IMAD R5, R5, -0xa0, RZ ;  /* 0xffffff6005057824 */ /* 0x000fcc00078e02ff */
[----:B------:R-:W1:Y:S01]  /*01e0*/  LDC R5, c[0x0][R5+0x250] ;  /* 0x0000940005057b82 */ /* 0x000e620000000800 */
[----:B0-----:R-:W-:-:S05]  /*01f0*/  IMAD.WIDE.U32 R2, R0, 0x4, R2 ;  /* 0x0000000400027825 */ /* 0x001fca00078e0002 */
[----:B-1----:R-:W-:Y:S01]  /*0200*/  STG.E desc[UR4][R2.64], R5 ;  /* 0x0000000502007986 */ /* 0x002fe2000c101904 */
[----:B------:R-:W-:Y:S05]  /*0210*/  EXIT ;  /* 0x000000000000794d */ /* 0x000fea0003800000 */
.L_x_6:
[----:B------:R-:W-:-:S05]  /*0220*/  IMAD.MOV.U32 R2, RZ, RZ, -0x2 ;  /* 0xfffffffeff027424 */ /* 0x000fca00078e00ff */
[----:B------:R-:W-:-:S05]  /*0230*/  VIADDMNMX.U32 R3, R3, R2, 0x2, PT ;  /* 0x0000000203037446 */ /* 0x000fca0003800002 */
[----:B------:R-:W-:-:S04]  /*0240*/  IMAD.SHL.U32 R4, R3, 0x4, RZ ;  /* 0x0000000403047824 */ /* 0x000fc800078e00ff */
[----:B------:R-:W0:Y:S02]  /*0250*/  LDC R2, c[0x2][R4+0xc] ;  /* 0x0080030004027b82 */ /* 0x000e240000000800 */
[----:B0-----:R-:W-:-:S04]  /*0260*/  SHF.R.S32.HI R3, RZ, 0x1f, R2 ;  /* 0x0000001fff037819 */ /* 0x001fc80000011402 */
.L_x_25:
[----:B------:R-:W-:Y:S05]  /*0270*/  BRX R2 -0x280                               (*"BRANCH_TARGETS .L_x_26,.L_x_27,.L_x_24"*) ;  /* 0xfffffffc02607949 */ /* 0x000fea000383ffff */
.L_x_27:
[----:B------:R-:W0:Y:S01]  /*0280*/  LDC.64 R2, c[0x0][0x380] ;  /* 0x0000e000ff027b82 */ /* 0x000e220000000a00 */
[----:B------:R-:W-:-:S05]  /*0290*/  CS2R.32 R5, SR_CgaSize ;  /* 0x0000000000057805 */ /* 0x000fca0000008a00 */
[----:B------:R-:W-:-:S06]  /*02a0*/  IMAD R5, R5, -0xa0, RZ ;  /* 0xffffff6005057824 */ /* 0x000fcc00078e02ff */
[----:B------:R-:W1:Y:S01]  /*02b0*/  LDC R5, c[0x0][R5+0x25c] ;  /* 0x0000970005057b82 */ /* 0x000e620000000800 */
[----:B0-----:R-:W-:-:S05]  /*02c0*/  IMAD.WIDE.U32 R2, R0, 0x4, R2 ;  /* 0x0000000400027825 */ /* 0x001fca00078e0002 */
[----:B-1----:R-:W-:Y:S01]  /*02d0*/  STG.E desc[UR4][R2.64], R5 ;  /* 0x0000000502007986 */ /* 0x002fe2000c101904 */
[----:B------:R-:W-:Y:S05]  /*02e0*/  EXIT ;  /* 0x000000000000794d */ /* 0x000fea0003800000 */
.L_x_26:
[----:B------:R-:W0:Y:S01]  /*02f0*/  LDC.64 R2, c[0x0][0x380] ;  /* 0x0000e000ff027b82 */ /* 0x000e220000000a00 */
[----:B------:R-:W-:-:S05]  /*0300*/  CS2R.32 R5, SR_CgaSize ;  /* 0x0000000000057805 */ /* 0x000fca0000008a00 */
[----:B------:R-:W-:-:S06]  /*0310*/  IMAD R5, R5, -0xa0, RZ ;  /* 0xffffff6005057824 */ /* 0x000fcc00078e02ff */
[----:B------:R-:W1:Y:S01]  /*0320*/  LDC R5, c[0x0][R5+0x258] ;  /* 0x0000960005057b82 */ /* 0x000e620000000800 */
[----:B0-----:R-:W-:-:S05]  /*0330*/  IMAD.WIDE.U32 R2, R0, 0x4, R2 ;  /* 0x0000000400027825 */ /* 0x001fca00078e0002 */
[----:B-1----:R-:W-:Y:S01]  /*0340*/  STG.E desc[UR4][R2.64], R5 ;  /* 0x0000000502007986 */ /* 0x002fe2000c101904 */
[----:B------:R-:W-:Y:S05]  /*0350*/  EXIT ;  /* 0x000000000000794d */ /* 0x000fea0003800000 */
.L_x_5:
[----:B------:R-:W-:-:S13]  /*0360*/  ISETP.GT.AND P0, PT, R3, 0x5, PT ;  /* 0x000000050300780c */ /* 0x000fda0003f04270 */
[----:B------:R-:W-:Y:S05]  /*0370*/  @P0 BRA `(.L_x_7) ;  /* 0x0000000000500947 */ /* 0x000fea0003800000 */
[----:B------:R-:W-:-:S04]  /*0380*/  MOV R2, 0xfffffffc ;  /* 0xfffffffc00027802 */ /* 0x000fc80000000f00 */
[----:B------:R-:W-:-:S05]  /*0390*/  VIADDMNMX.U32 R3, R3, R2, 0x2, PT ;  /* 0x0000000203037446 */ /* 0x000fca0003800002 */
[----:B------:R-:W-:-:S04]  /*03a0*/  IMAD.SHL.U32 R4, R3, 0x4, RZ ;  /* 0x0000000403047824 */ /* 0x000fc800078e00ff */
[----:B------:R-:W0:Y:S02]  /*03b0*/  LDC R2, c[0x2][R4+0x18] ;  /* 0x0080060004027b82 */ /* 0x000e240000000800 */
[----:B0-----:R-:W-:-:S04]  /*03c0*/  SHF.R.S32.HI R3, RZ, 0x1f, R2 ;  /* 0x0000001fff037819 */ /* 0x001fc80000011402 */
.L_x_29:
[----:B------:R-:W-:Y:S05]  /*03d0*/  BRX R2 -0x3e0                               (*"BRANCH_TARGETS .L_x_30,.L_x_31,.L_x_24"*) ;  /* 0xfffffffc02087949 */ /* 0x000fea000383ffff */
.L_x_31:
[----:B------:R-:W0:Y:S01]  /*03e0*/  LDC.64 R2, c[0x0][0x380] ;  /* 0x0000e000ff027b82 */ /* 0x000e220000000a00 */
[----:B------:R-:W-:-:S05]  /*03f0*/  CS2R.32 R5, SR_CgaSize ;  /* 0x0000000000057805 */ /* 0x000fca0000008a00 */
[----:B------:R-:W-:-:S06]  /*0400*/  IMAD R5, R5, -0xa0, RZ ;  /* 0xffffff6005057824 */ /* 0x000fcc00078e02ff */
[----:B------:R-:W1:Y:S01]  /*0410*/  LDC R5, c[0x0][R5+0x264] ;  /* 0x0000990005057b82 */ /* 0x000e620000000800 */
[----:B0-----:R-:W-:-:S05]  /*0420*/  IMAD.WIDE.U32 R2, R0, 0x4, R2 ;  /* 0x0000000400027825 */ /* 0x001fca00078e0002 */
[----:B-1----:R-:W-:Y:S01]  /*0430*/  STG.E desc[UR4][R2.64], R5 ;  /* 0x0000000502007986 */ /* 0x002fe2000c101904 */
[----:B------:R-:W-:Y:S05]  /*0440*/  EXIT ;  /* 0x000000000000794d */ /* 0x000fea0003800000 */
.L_x_30:
[----:B------:R-:W0:Y:S01]  /*0450*/  LDC.64 R2, c[0x0][0x380] ;  /* 0x0000e000ff027b82 */ /* 0x000e220000000a00 */
[----:B------:R-:W-:-:S05]  /*0460*/  CS2R.32 R5, SR_CgaSize ;  /* 0x0000000000057805 */ /* 0x000fca0000008a00 */
[----:B------:R-:W-:-:S06]  /*0470*/  IMAD R5, R5, -0xa0, RZ ;  /* 0xffffff6005057824 */ /* 0x000fcc00078e02ff */
[----:B------:R-:W1:Y:S01]  /*0480*/  LDC R5, c[0x0][R5+0x260] ;  /* 0x0000980005057b82 */ /* 0x000e620000000800 */
[----:B0-----:R-:W-:-:S05]  /*0490*/  IMAD.WIDE.U32 R2, R0, 0x4, R2 ;  /* 0x0000000400027825 */ /* 0x001fca00078e0002 */
[----:B-1----:R-:W-:Y:S01]  /*04a0*/  STG.E desc[UR4][R2.64], R5 ;  /* 0x0000000502007986 */ /* 0x002fe2000c101904 */
[----:B------:R-:W-:Y:S05]  /*04b0*/  EXIT ;  /* 0x000000000000794d */ /* 0x000fea0003800000 */
.L_x_7:
[----:B------:R-:W-:-:S05]  /*04c0*/  IMAD.MOV.U32 R2, RZ, RZ, -0x6 ;  /* 0xfffffffaff027424 */ /* 0x000fca00078e00ff */
[----:B------:R-:W-:-:S04]  /*04d0*/  VIADDMNMX.U32 R3, R3, R2, 0x2, PT ;  /* 0x0000000203037446 */ /* 0x000fc80003800002 */
[----:B------:R-:W-:-:S04]  /*04e0*/  SHF.L.U32 R4, R3, 0x2, RZ ;  /* 0x0000000203047819 */ /* 0x000fc800000006ff */
[----:B------:R-:W0:Y:S02]  /*04f0*/  LDC R2, c[0x2][R4+0x24] ;  /* 0x0080090004027b82 */ /* 0x000e240000000800 */
[----:B0-----:R-:W-:-:S04]  /*0500*/  SHF.R.S32.HI R3, RZ, 0x1f, R2 ;  /* 0x0000001fff037819 */ /* 0x001fc80000011402 */
.L_x_33:
[----:B------:R-:W-:Y:S05]  /*0510*/  BRX R2 -0x520                               (*"BRANCH_TARGETS .L_x_34,.L_x_35,.L_x_24"*) ;  /* 0xfffffff802b87949 */ /* 0x000fea000383ffff */
.L_x_35:
[----:B------:R-:W0:Y:S01]  /*0520*/  LDC.64 R2, c[0x0][0x380] ;  /* 0x0000e000ff027b82 */ /* 0x000e220000000a00 */
[----:B------:R-:W-:-:S05]  /*0530*/  CS2R.32 R5, SR_CgaSize ;  /* 0x0000000000057805 */ /* 0x000fca0000008a00 */
[----:B------:R-:W-:-:S06]  /*0540*/  IMAD R5, R5, -0xa0, RZ ;  /* 0xffffff6005057824 */ /* 0x000fcc00078e02ff */
[----:B------:R-:W1:Y:S01]  /*0550*/  LDC R5, c[0x0][R5+0x26c] ;  /* 0x00009b0005057b82 */ /* 0x000e620000000800 */
[----:B0-----:R-:W-:-:S05]  /*0560*/  IMAD.WIDE.U32 R2, R0, 0x4, R2 ;  /* 0x0000000400027825 */ /* 0x001fca00078e0002 */
[----:B-1----:R-:W-:Y:S01]  /*0570*/  STG.E desc[UR4][R2.64], R5 ;  /* 0x0000000502007986 */ /* 0x002fe2000c101904 */
[----:B------:R-:W-:Y:S05]  /*0580*/  EXIT ;  /* 0x000000000000794d */ /* 0x000fea0003800000 */
.L_x_34:
[----:B------:R-:W0:Y:S01]  /*0590*/  LDC.64 R2, c[0x0][0x380] ;  /* 0x0000e000ff027b82 */ /* 0x000e220000000a00 */
[----:B------:R-:W-:-:S05]  /*05a0*/  CS2R.32 R5, SR_CgaSize ;  /* 0x0000000000057805 */ /* 0x000fca0000008a00 */
[----:B------:R-:W-:-:S06]  /*05b0*/  IMAD R5, R5, -0xa0, RZ ;  /* 0xffffff6005057824 */ /* 0x000fcc00078e02ff */
[----:B------:R-:W1:Y:S01]  /*05c0*/  LDC R5, c[0x0][R5+0x268] ;  /* 0x00009a0005057b82 */ /* 0x000e620000000800 */
[----:B0-----:R-:W-:-:S05]  /*05d0*/  IMAD.WIDE.U32 R2, R0, 0x4, R2 ;  /* 0x0000000400027825 */ /* 0x001fca00078e0002 */
[----:B-1----:R-:W-:Y:S01]  /*05e0*/  STG.E desc[UR4][R2.64], R5 ;  /* 0x0000000502007986 */ /* 0x002fe2000c101904 */
[----:B------:R-:W-:Y:S05]  /*05f0*/  EXIT ;  /* 0x000000000000794d */ /* 0x000fea0003800000 */
.L_x_4:
[----:B------:R-:W-:-:S13]  /*0600*/  ISETP.GT.AND P0, PT, R3, 0xb, PT ;  /* 0x0000000b0300780c */ /* 0x000fda0003f04270 */
[----:B------:R-:W-:Y:S05]  /*0610*/  @P0 BRA `(.L_x_8) ;  /* 0x0000000000a80947 */ /* 0x000fea0003800000 */
[----:B------:R-:W-:-:S13]  /*0620*/  ISETP.GT.AND P0, PT, R3, 0x9, PT ;  /* 0x000000090300780c */ /* 0x000fda0003f04270 */
[----:B------:R-:W-:Y:S05]  /*0630*/  @P0 BRA `(.L_x_9) ;  /* 0x0000000000500947 */ /* 0x000fea0003800000 */
[----:B------:R-:W-:-:S05]  /*0640*/  IMAD.MOV.U32 R2, RZ, RZ, -0x8 ;  /* 0xfffffff8ff027424 */ /* 0x000fca00078e00ff */
[----:B------:R-:W-:-:S05]  /*0650*/  VIADDMNMX.U32 R3, R3, R2, 0x2, PT ;  /* 0x0000000203037446 */ /* 0x000fca0003800002 */
[----:B------:R-:W-:-:S04]  /*0660*/  IMAD.SHL.U32 R4, R3, 0x4, RZ ;  /* 0x0000000403047824 */ /* 0x000fc800078e00ff */
[----:B------:R-:W0:Y:S02]  /*0670*/  LDC R2, c[0x2][R4+0x30] ;  /* 0x00800c0004027b82 */ /* 0x000e240000000800 */
[----:B0-----:R-:W-:-:S04]  /*0680*/  SHF.R.S32.HI R3, RZ, 0x1f, R2 ;  /* 0x0000001fff037819 */ /* 0x001fc80000011402 */
.L_x_37:
[----:B------:R-:W-:Y:S05]  /*0690*/  BRX R2 -0x6a0                               (*"BRANCH_TARGETS .L_x_38,.L_x_39,.L_x_24"*) ;  /* 0xfffffff802587949 */ /* 0x000fea000383ffff */
.L_x_39:
[----:B------:R-:W0:Y:S01]  /*06a0*/  LDC.64 R2, c[0x0][0x380] ;  /* 0x0000e000ff027b82 */ /* 0x000e220000000a00 */
[----:B------:R-:W-:-:S05]  /*06b0*/  CS2R.32 R5, SR_CgaSize ;  /* 0x0000000000057805 */ /* 0x000fca0000008a00 */
[----:B------:R-:W-:-:S06]  /*06c0*/  IMAD R5, R5, -0xa0, RZ ;  /* 0xffffff6005057824 */ /* 0x000fcc00078e02ff */
[----:B------:R-:W1:Y:S01]  /*06d0*/  LDC R5, c[0x0][R5+0x274] ;  /* 0x00009d0005057b82 */ /* 0x000e620000000800 */
[----:B0-----:R-:W-:-:S05]  /*06e0*/  IMAD.WIDE.U32 R2, R0, 0x4, R2 ;  /* 0x0000000400027825 */ /* 0x001fca00078e0002 */
[----:B-1----:R-:W-:Y:S01]  /*06f0*/  STG.E desc[UR4][R2.64], R5 ;  /* 0x0000000502007986 */ /* 0x002fe2000c101904 */
[----:B------:R-:W-:Y:S05]  /*0700*/  EXIT ;  /* 0x000000000000794d */ /* 0x000fea0003800000 */
.L_x_38:
[----:B------:R-:W0:Y:S01]  /*0710*/  LDC.64 R2, c[0x0][0x380] ;  /* 0x0000e000ff027b82 */ /* 0x000e220000000a00 */
[----:B------:R-:W-:-:S05]  /*0720*/  CS2R.32 R5, SR_CgaSize ;  /* 0x0000000000057805 */ /* 0x000fca0000008a00 */
[----:B------:R-:W-:-:S06]  /*0730*/  IMAD R5, R5, -0xa0, RZ ;  /* 0xffffff6005057824 */ /* 0x000fcc00078e02ff */
[----:B------:R-:W1:Y:S01]  /*0740*/  LDC R5, c[0x0][R5+0x270] ;  /* 0x00009c0005057b82 */ /* 0x000e620000000800 */
[----:B0-----:R-:W-:-:S05]  /*0750*/  IMAD.WIDE.U32 R2, R0, 0x4, R2 ;  /* 0x0000000400027825 */ /* 0x001fca00078e0002 */
[----:B-1----:R-:W-:Y:S01]  /*0760*/  STG.E desc[UR4][R2.64], R5 ;  /* 0x0000000502007986 */ /* 0x002fe2000c101904 */
[----:B------:R-:W-:Y:S05]  /*0770*/  EXIT ;  /* 0x000000000000794d */ /* 0x000fea0003800000 */
.L_x_9:
[----:B------:R-:W-:-:S04]  /*0780*/  MOV R2, 0xfffffff6 ;  /* 0xfffffff600027802 */ /* 0x000fc80000000f00 */
[----:B------:R-:W-:-:S05]  /*0790*/  VIADDMNMX.U32 R3, R3, R2, 0x2, PT ;  /* 0x0000000203037446 */ /* 0x000fca0003800002 */
[----:B------:R-:W-:-:S04]  /*07a0*/  IMAD.SHL.U32 R4, R3, 0x4, RZ ;  /* 0x0000000403047824 */ /* 0x000fc800078e00ff */
[----:B------:R-:W0:Y:S02]  /*07b0*/  LDC R2, c[0x2][R4+0x3c] ;  /* 0x00800f0004027b82 */ /* 0x000e240000000800 */
[----:B0-----:R-:W-:-:S04]  /*07c0*/  SHF.R.S32.HI R3, RZ, 0x1f, R2 ;  /* 0x0000001fff037819 */ /* 0x001fc80000011402 */
.L_x_41:
[----:B------:R-:W-:Y:S05]  /*07d0*/  BRX R2 -0x7e0                               (*"BRANCH_TARGETS .L_x_42,.L_x_43,.L_x_24"*) ;  /* 0xfffffff802087949 */ /* 0x000fea000383ffff */
.L_x_43:
[----:B------:R-:W0:Y:S01]  /*07e0*/  LDC.64 R2, c[0x0][0x380] ;  /* 0x0000e000ff027b82 */ /* 0x000e220000000a00 */
[----:B------:R-:W-:-:S05]  /*07f0*/  CS2R.32 R5, SR_CgaSize ;  /* 0x0000000000057805 */ /* 0x000fca0000008a00 */
[----:B------:R-:W-:-:S06]  /*0800*/  IMAD R5, R5, -0xa0, RZ ;  /* 0xffffff6005057824 */ /* 0x000fcc00078e02ff */
[----:B------:R-:W1:Y:S01]  /*0810*/  LDC R5, c[0x0][R5+0x27c] ;  /* 0x00009f0005057b82 */ /* 0x000e620000000800 */
[----:B0-----:R-:W-:-:S05]  /*0820*/  IMAD.WIDE.U32 R2, R0, 0x4, R2 ;  /* 0x0000000400027825 */ /* 0x001fca00078e0002 */
[----:B-1----:R-:W-:Y:S01]  /*0830*/  STG.E desc[UR4][R2.64], R5 ;  /* 0x0000000502007986 */ /* 0x002fe2000c101904 */
[----:B------:R-:W-:Y:S05]  /*0840*/  EXIT ;  /* 0x000000000000794d */ /* 0x000fea0003800000 */
.L_x_42:
[----:B------:R-:W0:Y:S01]  /*0850*/  LDC.64 R2, c[0x0][0x380] ;  /* 0x0000e000ff027b82 */ /* 0x000e220000000a00 */
[----:B------:R-:W-:-:S05]  /*0860*/  CS2R.32 R5, SR_CgaSize ;  /* 0x0000000000057805 */ /* 0x000fca0000008a00 */
[----:B------:R-:W-:-:S06]  /*0870*/  IMAD R5, R5, -0xa0, RZ ;  /* 0xffffff6005057824 */ /* 0x000fcc00078e02ff */
[----:B------:R-:W1:Y:S01]  /*0880*/  LDC R5, c[0x0][R5+0x278] ;  /* 0x00009e0005057b82 */ /* 0x000e620000000800 */
[----:B0-----:R-:W-:-:S05]  /*0890*/  IMAD.WIDE.U32 R2, R0, 0x4, R2 ;  /* 0x0000000400027825 */ /* 0x001fca00078e0002 */
[----:B-1----:R-:W-:Y:S01]  /*08a0*/  STG.E desc[UR4][R2.64], R5 ;  /* 0x0000000502007986 */ /* 0x002fe2000c101904 */
[----:B------:R-:W-:Y:S05]  /*08b0*/  EXIT ;  /* 0x000000000000794d */ /* 0x000fea0003800000 */
.L_x_8:
[----:B------:R-:W-:-:S13]  /*08c0*/  ISETP.GT.AND P0, PT, R3, 0xd, PT ;  /* 0x0000000d0300780c */ /* 0x000fda0003f04270 */
[----:B------:R-:W-:Y:S05]  /*08d0*/  @P0 BRA `(.L_x_10) ;  /* 0x0000000000500947 */ /* 0x000fea0003800000 */
[----:B------:R-:W-:-:S05]  /*08e0*/  IMAD.MOV.U32 R2, RZ, RZ, -0xc ;  /* 0xfffffff4ff027424 */ /* 0x000fca00078e00ff */
[----:B------:R-:W-:-:S04]  /*08f0*/  VIADDMNMX.U32 R3, R3, R2, 0x2, PT ;  /* 0x0000000203037446 */ /* 0x000fc80003800002 */
[----:B------:R-:W-:-:S04]  /*0900*/  SHF.L.U32 R4, R3, 0x2, RZ ;  /* 0x0000000203047819 */ /* 0x000fc800000006ff */
[----:B------:R-:W0:Y:S02]  /*0910*/  LDC R2, c[0x2][R4+0x48] ;  /* 0x0080120004027b82 */ /* 0x000e240000000800 */
[----:B0-----:R-:W-:-:S04]  /*0920*/  SHF.R.S32.HI R3, RZ, 0x1f, R2 ;  /* 0x0000001fff037819 */ /* 0x001fc80000011402 */
.L_x_45:
[----:B------:R-:W-:Y:S05]  /*0930*/  BRX R2 -0x940                               (*"BRANCH_TARGETS .L_x_46,.L_x_47,.L_x_24"*) ;  /* 0xfffffff402b07949 */ /* 0x000fea000383ffff */
.L_x_47:
[----:B------:R-:W0:Y:S01]  /*0940*/  LDC.64 R2, c[0x0][0x380] ;  /* 0x0000e000ff027b82 */ /* 0x000e220000000a00 */
[----:B------:R-:W-:-:S05]  /*0950*/  CS2R.32 R5, SR_CgaSize ;  /* 0x0000000000057805 */ /* 0x000fca0000008a00 */
[----:B------:R-:W-:-:S06]  /*0960*/  IMAD R5, R5, -0xa0, RZ ;  /* 0xffffff6005057824 */ /* 0x000fcc00078e02ff */
[----:B------:R-:W1:Y:S01]  /*0970*/  LDC R5, c[0x0][R5+0x284] ;  /* 0x0000a10005057b82 */ /* 0x000e620000000800 */
[----:B0-----:R-:W-:-:S05]  /*0980*/  IMAD.WIDE.U32 R2, R0, 0x4, R2 ;  /* 0x0000000400027825 */ /* 0x001fca00078e0002 */
[----:B-1----:R-:W-:Y:S01]  /*0990*/  STG.E desc[UR4][R2.64], R5 ;  /* 0x0000000502007986 */ /* 0x002fe2000c101904 */
[----:B------:R-:W-:Y:S05]  /*09a0*/  EXIT ;  /* 0x000000000000794d */ /* 0x000fea0003800000 */
.L_x_46:
[----:B------:R-:W0:Y:S01]  /*09b0*/  LDC.64 R2, c[0x0][0x380] ;  /* 0x0000e000ff027b82 */ /* 0x000e220000000a00 */
[----:B------:R-:W-:-:S05]  /*09c0*/  CS2R.32 R5, SR_CgaSize ;  /* 0x0000000000057805 */ /* 0x000fca0000008a00 */
[----:B------:R-:W-:-:S06]  /*09d0*/  IMAD R5, R5, -0xa0, RZ ;  /* 0xffffff6005057824 */ /* 0x000fcc00078e02ff */
[----:B------:R-:W1:Y:S01]  /*09e0*/  LDC R5, c[0x0][R5+0x280] ;  /* 0x0000a00005057b82 */ /* 0x000e620000000800 */
[----:B0-----:R-:W-:-:S05]  /*09f0*/  IMAD.WIDE.U32 R2, R0, 0x4, R2 ;  /* 0x0000000400027825 */ /* 0x001fca00078e0002 */
[----:B-1----:R-:W-:Y:S01]  /*0a00*/  STG.E desc[UR4][R2.64], R5 ;  /* 0x0000000502007986 */ /* 0x002fe2000c101904 */
[----:B------:R-:W-:Y:S05]  /*0a10*/  EXIT ;  /* 0x000000000000794d */ /* 0x000fea0003800000 */
.L_x_10:
[----:B------:R-:W-:-:S05]  /*0a20*/  IMAD.MOV.U32 R2, RZ, RZ, -0xe ;  /* 0xfffffff2ff027424 */ /* 0x000fca00078e00ff */
[----:B------:R-:W-:-:S05]  /*0a30*/  VIADDMNMX.U32 R3, R3, R2, 0x2, PT ;  /* 0x0000000203037446 */ /* 0x000fca0003800002 */
[----:B------:R-:W-:-:S04]  /*0a40*/  IMAD.SHL.U32 R4, R3, 0x4, RZ ;  /* 0x0000000403047824 */ /* 0x000fc800078e00ff */
[----:B------:R-:W0:Y:S02]  /*0a50*/  LDC R2, c[0x2][R4+0x54] ;  /* 0x0080150004027b82 */ /* 0x000e240000000800 */
[----:B0-----:R-:W-:-:S04]  /*0a60*/  SHF.R.S32.HI R3, RZ, 0x1f, R2 ;  /* 0x0000001fff037819 */ /* 0x001fc80000011402 */
.L_x_49:
[----:B------:R-:W-:Y:S05]  /*0a70*/  BRX R2 -0xa80                               (*"BRANCH_TARGETS .L_x_50,.L_x_51,.L_x_24"*) ;  /* 0xfffffff402607949 */ /* 0x000fea000383ffff */
.L_x_51:
[----:B------:R-:W0:Y:S01]  /*0a80*/  LDC.64 R2, c[0x0][0x380] ;  /* 0x0000e000ff027b82 */ /* 0x000e220000000a00 */
[----:B------:R-:W-:-:S05]  /*0a90*/  CS2R.32 R5, SR_CgaSize ;  /* 0x0000000000057805 */ /* 0x000fca0000008a00 */
[----:B------:R-:W-:-:S06]  /*0aa0*/  IMAD R5, R5, -0xa0, RZ ;  /* 0xffffff6005057824 */ /* 0x000fcc00078e02ff */
[----:B------:R-:W1:Y:S01]  /*0ab0*/  LDC R5, c[0x0][R5+0x28c] ;  /* 0x0000a30005057b82 */ /* 0x000e620000000800 */
[----:B0-----:R-:W-:-:S05]  /*0ac0*/  IMAD.WIDE.U32 R2, R0, 0x4, R2 ;  /* 0x0000000400027825 */ /* 0x001fca00078e0002 */
[----:B-1----:R-:W-:Y:S01]  /*0ad0*/  STG.E desc[UR4][R2.64], R5 ;  /* 0x0000000502007986 */ /* 0x002fe2000c101904 */
[----:B------:R-:W-:Y:S05]  /*0ae0*/  EXIT ;  /* 0x000000000000794d */ /* 0x000fea0003800000 */
.L_x_50:
[----:B------:R-:W0:Y:S01]  /*0af0*/  LDC.64 R2, c[0x0][0x380] ;  /* 0x0000e000ff027b82 */ /* 0x000e220000000a00 */
[----:B------:R-:W-:-:S05]  /*0b00*/  CS2R.32 R5, SR_CgaSize ;  /* 0x0000000000057805 */ /* 0x000fca0000008a00 */
[----:B------:R-:W-:-:S06]  /*0b10*/  IMAD R5, R5, -0xa0, RZ ;  /* 0xffffff6005057824 */ /* 0x000fcc00078e02ff */
[----:B------:R-:W1:Y:S01]  /*0b20*/  LDC R5, c[0x0][R5+0x288] ;  /* 0x0000a20005057b82 */ /* 0x000e620000000800 */
[----:B0-----:R-:W-:-:S05]  /*0b30*/  IMAD.WIDE.U32 R2, R0, 0x4, R2 ;  /* 0x0000000400027825 */ /* 0x001fca00078e0002 */
[----:B-1----:R-:W-:Y:S01]  /*0b40*/  STG.E desc[UR4][R2.64], R5 ;  /* 0x0000000502007986 */ /* 0x002fe2000c101904 */
[----:B------:R-:W-:Y:S05]  /*0b50*/  EXIT ;  /* 0x000000000000794d */ /* 0x000fea0003800000 */
.L_x_3:
[----:B------:R-:W-:-:S13]  /*0b60*/  ISETP.GT.AND P0, PT, R3, 0x17, PT ;  /* 0x000000170300780c */ /* 0x000fda0003f04270 */
[----:B------:R-:W-:Y:S05]  /*0b70*/  @P0 BRA `(.L_x_11) ;  /* 0x0000000400180947 */ /* 0x000fea0003800000 */
[----:B------:R-:W-:-:S13]  /*0b80*/  ISETP.GT.AND P0, PT, R3, 0x13, PT ;  /* 0x000000130300780c */ /* 0x000fda0003f04270 */
[----:B------:R-:W-:Y:S05]  /*0b90*/  @P0 BRA `(.L_x_12) ;  /* 0x0000000000880947 */ /* 0x000fea0003800000 */
[----:B------:R-:W-:-:S13]  /*0ba0*/  ISETP.GT.AND P0, PT, R3, 0x11, PT ;  /* 0x000000110300780c */ /* 0x000fda0003f04270 */
[----:B------:R-:W-:Y:S05]  /*0bb0*/  @P0 BRA `(.L_x_13) ;  /* 0x0000000000400947 */ /* 0x000fea0003800000 */
[----:B------:R-:W-:-:S04]  /*0bc0*/  MOV R2, 0xfffffff0 ;  /* 0xfffffff000027802 */ /* 0x000fc80000000f00 */
[----:B------:R-:W-:-:S05]  /*0bd0*/  VIADDMNMX.U32 R3, R3, R2, 0x2, PT ;  /* 0x0000000203037446 */ /* 0x000fca0003800002 */
[----:B------:R-:W-:-:S04]  /*0be0*/  IMAD.SHL.U32 R4, R3, 0x4, RZ ;  /* 0x0000000403047824 */ /* 0x000fc800078e00ff */
[----:B------:R-:W0:Y:S02]  /*0bf0*/  LDC R2, c[0x2][R4+0x60] ;  /* 0x0080180004027b82 */ /* 0x000e240000000800 */
[----:B0-----:R-:W-:-:S04]  /*0c00*/  SHF.R.S32.HI R3, RZ, 0x1f, R2 ;  /* 0x0000001fff037819 */ /* 0x001fc80000011402 */
.L_x_53:
[----:B------:R-:W-:Y:S05]  /*0c10*/  BRX R2 -0xc20                               (*"BRANCH_TARGETS .L_x_54,.L_x_55,.L_x_24"*) ;  /* 0xfffffff002f87949 */ /* 0x000fea000383ffff */
.L_x_55:
[----:B------:R-:W0:Y:S08]  /*0c20*/  LDC.64 R2, c[0x0][0x380] ;  /* 0x0000e000ff027b82 */ /* 0x000e300000000a00 */
[----:B------:R-:W1:Y:S01]  /*0c30*/  LDC R5, c[0x0][0xd4] ;  /* 0x00003500ff057b82 */ /* 0x000e620000000800 */
[----:B0-----:R-:W-:-:S05]  /*0c40*/  IMAD.WIDE.U32 R2, R0, 0x4, R2 ;  /* 0x0000000400027825 */ /* 0x001fca00078e0002 */
[----:B-1----:R-:W-:Y:S01]  /*0c50*/  STG.E desc[UR4][R2.64], R5 ;  /* 0x0000000502007986 */ /* 0x002fe2000c101904 */
[----:B------:R-:W-:Y:S05]  /*0c60*/  EXIT ;  /* 0x000000000000794d */ /* 0x000fea0003800000 */
.L_x_54:
[----:B------:R-:W0:Y:S08]  /*0c70*/  LDC.64 R2, c[0x0][0x380] ;  /* 0x0000e000ff027b82 */ /* 0x000e300000000a00 */
[----:B------:R-:W1:Y:S01]  /*0c80*/  LDC R5, c[0x0][0xd0] ;  /* 0x00003400ff057b82 */ /* 0x000e620000000800 */
[----:B0-----:R-:W-:-:S05]  /*0c90*/  IMAD.WIDE.U32 R2, R0, 0x4, R2 ;  /* 0x0000000400027825 */ /* 0x001fca00078e0002 */
[----:B-1----:R-:W-:Y:S01]  /*0ca0*/  STG.E desc[UR4][R2.64], R5 ;  /* 0x0000000502007986 */ /* 0x002fe2000c101904 */
[----:B------:R-:W-:Y:S05]  /*0cb0*/  EXIT ;  /* 0x000000000000794d */ /* 0x000fea0003800000 */
.L_x_13:
[----:B------:R-:W-:-:S05]  /*0cc0*/  IMAD.MOV.U32 R2, RZ, RZ, -0x12 ;  /* 0xffffffeeff027424 */ /* 0x000fca00078e00ff */
[----:B------:R-:W-:-:S04]  /*0cd0*/  VIADDMNMX.U32 R3, R3, R2, 0x2, PT ;  /* 0x0000000203037446 */ /* 0x000fc80003800002 */
[----:B------:R-:W-:-:S04]  /*0ce0*/  SHF.L.U32 R4, R3, 0x2, RZ ;  /* 0x0000000203047819 */ /* 0x000fc800000006ff */
[----:B------:R-:W0:Y:S02]  /*0cf0*/  LDC R2, c[0x2][R4+0x6c] ;  /* 0x00801b0004027b82 */ /* 0x000e240000000800 */
[----:B0-----:R-:W-:-:S04]  /*0d00*/  SHF.R.S32.HI R3, RZ, 0x1f, R2 ;  /* 0x0000001fff037819 */ /* 0x001fc80000011402 */
.L_x_57:
[----:B------:R-:W-:Y:S05]  /*0d10*/  BRX R2 -0xd20                               (*"BRANCH_TARGETS .L_x_58,.L_x_59,.L_x_24"*) ;  /* 0xfffffff002b87949 */ /* 0x000fea000383ffff */
.L_x_59:
[----:B------:R-:W0:Y:S08]  /*0d20*/  LDC.64 R2, c[0x0][0x380] ;  /* 0x0000e000ff027b82 */ /* 0x000e300000000a00 */
[----:B------:R-:W1:Y:S01]  /*0d30*/  LDC R5, c[0x0][0xdc] ;  /* 0x00003700ff057b82 */ /* 0x000e620000000800 */
[----:B0-----:R-:W-:-:S05]  /*0d40*/  IMAD.WIDE.U32 R2, R0, 0x4, R2 ;  /* 0x0000000400027825 */ /* 0x001fca00078e0002 */
[----:B-1----:R-:W-:Y:S01]  /*0d50*/  STG.E desc[UR4][R2.64], R5 ;  /* 0x0000000502007986 */ /* 0x002fe2000c101904 */
[----:B------:R-:W-:Y:S05]  /*0d60*/  EXIT ;  /* 0x000000000000794d */ /* 0x000fea0003800000 */
.L_x_58:
[----:B------:R-:W0:Y:S08]  /*0d70*/  LDC.64 R2, c[0x0][0x380] ;  /* 0x0000e000ff027b82 */ /* 0x000e300000000a00 */
[----:B------:R-:W1:Y:S01]  /*0d80*/  LDC R5, c[0x0][0xd8] ;  /* 0x00003600ff057b82 */ /* 0x000e620000000800 */
[----:B0-----:R-:W-:-:S05]  /*0d90*/  IMAD.WIDE.U32 R2, R0, 0x4, R2 ;  /* 0x0000000400027825 */ /* 0x001fca00078e0002 */
[----:B-1----:R-:W-:Y:S01]  /*0da0*/  STG.E desc[UR4][R2.64], R5 ;  /* 0x0000000502007986 */ /* 0x002fe2000c101904 */
[----:B------:R-:W-:Y:S05]  /*0db0*/  EXIT ;  /* 0x000000000000794d */ /* 0x000fea0003800000 */
.L_x_12:
[----:B------:R-:W-:-:S13]  /*0dc0*/  ISETP.GT.AND P0, PT, R3, 0x15, PT ;  /* 0x000000150300780c */ /* 0x000fda0003f04270 */
[----:B------:R-:W-:Y:S05]  /*0dd0*/  @P0 BRA `(.L_x_14) ;  /* 0x0000000000400947 */ /* 0x000fea0003800000 */
[----:B------:R-:W-:-:S05]  /*0de0*/  IMAD.MOV.U32 R2, RZ, RZ, -0x14 ;  /* 0xffffffecff027424 */ /* 0x000fca00078e00ff */
[----:B------:R-:W-:-:S05]  /*0df0*/  VIADDMNMX.U32 R3, R3, R2, 0x2, PT ;  /* 0x0000000203037446 */ /* 0x000fca0003800002 */
[----:B------:R-:W-:-:S04]  /*0e00*/  IMAD.SHL.U32 R4, R3, 0x4, RZ ;  /* 0x0000000403047824 */ /* 0x000fc800078e00ff */
[----:B------:R-:W0:Y:S02]  /*0e10*/  LDC R2, c[0x2][R4+0x78] ;  /* 0x00801e0004027b82 */ /* 0x000e240000000800 */
[----:B0-----:R-:W-:-:S04]  /*0e20*/  SHF.R.S32.HI R3, RZ, 0x1f, R2 ;  /* 0x0000001fff037819 */ /* 0x001fc80000011402 */
.L_x_61:
[----:B------:R-:W-:Y:S05]  /*0e30*/  BRX R2 -0xe40                               (*"BRANCH_TARGETS .L_x_62,.L_x_63,.L_x_24"*) ;  /* 0xfffffff002707949 */ /* 0x000fea000383ffff */
.L_x_63:
[----:B------:R-:W0:Y:S08]  /*0e40*/  LDC.64 R2, c[0x0][0x380] ;  /* 0x0000e000ff027b82 */ /* 0x000e300000000a00 */
[----:B------:R-:W1:Y:S01]  /*0e50*/  LDC R5, c[0x0][0xe4] ;  /* 0x00003900ff057b82 */ /* 0x000e620000000800 */
[----:B0-----:R-:W-:-:S05]  /*0e60*/  IMAD.WIDE.U32 R2, R0, 0x4, R2 ;  /* 0x0000000400027825 */ /* 0x001fca00078e0002 */
[----:B-1----:R-:W-:Y:S01]  /*0e70*/  STG.E desc[UR4][R2.64], R5 ;  /* 0x0000000502007986 */ /* 0x002fe2000c101904 */
[----:B------:R-:W-:Y:S05]  /*0e80*/  EXIT ;  /* 0x000000000000794d */ /* 0x000fea0003800000 */
.L_x_62:
[----:B------:R-:W0:Y:S08]  /*0e90*/  LDC.64 R2, c[0x0][0x380] ;  /* 0x0000e000ff027b82 */ /* 0x000e300000000a00 */
[----:B------:R-:W1:Y:S01]  /*0ea0*/  LDC R5, c[0x0][0xe0] ;  /* 0x00003800ff057b82 */ /* 0x000e620000000800 */
[----:B0-----:R-:W-:-:S05]  /*0eb0*/  IMAD.WIDE.U32 R2, R0, 0x4, R2 ;  /* 0x0000000400027825 */ /* 0x001fca00078e0002 */
[----:B-1----:R-:W-:Y:S01]  /*0ec0*/  STG.E desc[UR4][R2.64], R5 ;  /* 0x0000000502007986 */ /* 0x002fe2000c101904 */
[----:B------:R-:W-:Y:S05]  /*0ed0*/  EXIT ;  /* 0x000000000000794d */ /* 0x000fea0003800000 */
.L_x_14:
[----:B------:R-:W-:-:S04]  /*0ee0*/  MOV R2, 0xffffffea ;  /* 0xffffffea00027802 */ /* 0x000fc80000000f00 */
[----:B------:R-:W-:-:S05]  /*0ef0*/  VIADDMNMX.U32 R3, R3, R2, 0x2, PT ;  /* 0x0000000203037446 */ /* 0x000fca0003800002 */
[----:B------:R-:W-:-:S04]  /*0f00*/  IMAD.SHL.U32 R4, R3, 0x4, RZ ;  /* 0x0000000403047824 */ /* 0x000fc800078e00ff */
[----:B------:R-:W0:Y:S02]  /*0f10*/  LDC R2, c[0x2][R4+0x84] ;  /* 0x0080210004027b82 */ /* 0x000e240000000800 */
[----:B0-----:R-:W-:-:S04]  /*0f20*/  SHF.R.S32.HI R3, RZ, 0x1f, R2 ;  /* 0x0000001fff037819 */ /* 0x001fc80000011402 */
.L_x_65:
[----:B------:R-:W-:Y:S05]  /*0f30*/  BRX R2 -0xf40                               (*"BRANCH_TARGETS .L_x_66,.L_x_67,.L_x_24"*) ;  /* 0xfffffff002307949 */ /* 0x000fea000383ffff */
.L_x_67:
[----:B------:R-:W0:Y:S08]  /*0f40*/  LDC.64 R2, c[0x0][0x380] ;  /* 0x0000e000ff027b82 */ /* 0x000e300000000a00 */
[----:B------:R-:W1:Y:S01]  /*0f50*/  LDC R5, c[0x0][0xec] ;  /* 0x00003b00ff057b82 */ /* 0x000e620000000800 */
[----:B0-----:R-:W-:-:S05]  /*0f60*/  IMAD.WIDE.U32 R2, R0, 0x4, R2 ;  /* 0x0000000400027825 */ /* 0x001fca00078e0002 */
[----:B-1----:R-:W-:Y:S01]  /*0f70*/  STG.E desc[UR4][R2.64], R5 ;  /* 0x0000000502007986 */ /* 0x002fe2000c101904 */
[----:B------:R-:W-:Y:S05]  /*0f80*/  EXIT ;  /* 0x000000000000794d */ /* 0x000fea0003800000 */
.L_x_66:
[----:B------:R-:W0:Y:S08]  /*0f90*/  LDC.64 R2, c[0x0][0x380] ;  /* 0x0000e000ff027b82 */ /* 0x000e300000000a00 */
[----:B------:R-:W1:Y:S01]  /*0fa0*/  LDC R5, c[0x0][0xe8] ;  /* 0x00003a00ff057b82 */ /* 0x000e620000000800 */
[----:B0-----:R-:W-:-:S05]  /*0fb0*/  IMAD.WIDE.U32 R2, R0, 0x4, R2 ;  /* 0x0000000400027825 */ /* 0x001fca00078e0002 */
[----:B-1----:R-:W-:Y:S01]  /*0fc0*/  STG.E desc[UR4][R2.64], R5 ;  /* 0x0000000502007986 */ /* 0x002fe2000c101904 */
[----:B------:R-:W-:Y:S05]  /*0fd0*/  EXIT ;  /* 0x000000000000794d */ /* 0x000fea0003800000 */
.L_x_11:
[----:B------:R-:W-:-:S13]  /*0fe0*/  ISETP.GT.AND P0, PT, R3, 0x1b, PT ;  /* 0x0000001b0300780c */ /* 0x000fda0003f04270 */
[----:B------:R-:W-:Y:S05]  /*0ff0*/  @P0 BRA `(.L_x_15) ;  /* 0x0000000000880947 */ /* 0x000fea0003800000 */
[----:B------:R-:W-:-:S13]  /*1000*/  ISETP.GT.AND P0, PT, R3, 0x19, PT ;  /* 0x000000190300780c */ /* 0x000fda0003f04270 */
[----:B------:R-:W-:Y:S05]  /*1010*/  @P0 BRA `(.L_x_16) ;  /* 0x0000000000400947 */ /* 0x000fea0003800000 */
[----:B------:R-:W-:-:S05]  /*1020*/  IMAD.MOV.U32 R2, RZ, RZ, -0x18 ;  /* 0xffffffe8ff027424 */ /* 0x000fca00078e00ff */
[----:B------:R-:W-:-:S04]  /*1030*/  VIADDMNMX.U32 R3, R3, R2, 0x2, PT ;  /* 0x0000000203037446 */ /* 0x000fc80003800002 */
[----:B------:R-:W-:-:S04]  /*1040*/  SHF.L.U32 R4, R3, 0x2, RZ ;  /* 0x0000000203047819 */ /* 0x000fc800000006ff */
[----:B------:R-:W0:Y:S02]  /*1050*/  LDC R2, c[0x2][R4+0x90] ;  /* 0x0080240004027b82 */ /* 0x000e240000000800 */
[----:B0-----:R-:W-:-:S04]  /*1060*/  SHF.R.S32.HI R3, RZ, 0x1f, R2 ;  /* 0x0000001fff037819 */ /* 0x001fc80000011402 */
.L_x_69:
[----:B------:R-:W-:Y:S05]  /*1070*/  BRX R2 -0x1080                              (*"BRANCH_TARGETS .L_x_70,.L_x_71,.L_x_24"*) ;  /* 0xffffffec02e07949 */ /* 0x000fea000383ffff */
.L_x_71:
[----:B------:R-:W0:Y:S08]  /*1080*/  LDC.64 R2, c[0x0][0x380] ;  /* 0x0000e000ff027b82 */ /* 0x000e300000000a00 */
[----:B------:R-:W1:Y:S01]  /*1090*/  LDC R5, c[0x0][0xf4] ;  /* 0x00003d00ff057b82 */ /* 0x000e620000000800 */
[----:B0-----:R-:W-:-:S05]  /*10a0*/  IMAD.WIDE.U32 R2, R0, 0x4, R2 ;  /* 0x0000000400027825 */ /* 0x001fca00078e0002 */
[----:B-1----:R-:W-:Y:S01]  /*10b0*/  STG.E desc[UR4][R2.64], R5 ;  /* 0x0000000502007986 */ /* 0x002fe2000c101904 */
[----:B------:R-:W-:Y:S05]  /*10c0*/  EXIT ;  /* 0x000000000000794d */ /* 0x000fea0003800000 */
.L_x_70:
[----:B------:R-:W0:Y:S08]  /*10d0*/  LDC.64 R2, c[0x0][0x380] ;  /* 0x0000e000ff027b82 */ /* 0x000e300000000a00 */
[----:B------:R-:W1:Y:S01]  /*10e0*/  LDC R5, c[0x0][0xf0] ;  /* 0x00003c00ff057b82 */ /* 0x000e620000000800 */
[----:B0-----:R-:W-:-:S05]  /*10f0*/  IMAD.WIDE.U32 R2, R0, 0x4, R2 ;  /* 0x0000000400027825 */ /* 0x001fca00078e0002 */
[----:B-1----:R-:W-:Y:S01]  /*1100*/  STG.E desc[UR4][R2.64], R5 ;  /* 0x0000000502007986 */ /* 0x002fe2000c101904 */
[----:B------:R-:W-:Y:S05]  /*1110*/  EXIT ;  /* 0x000000000000794d */ /* 0x000fea0003800000 */
.L_x_16:
[----:B------:R-:W-:-:S05]  /*1120*/  IMAD.MOV.U32 R2, RZ, RZ, -0x1a ;  /* 0xffffffe6ff027424 */ /* 0x000fca00078e00ff */
[----:B------:R-:W-:-:S05]  /*1130*/  VIADDMNMX.U32 R3, R3, R2, 0x2, PT ;  /* 0x0000000203037446 */ /* 0x000fca0003800002 */
[----:B------:R-:W-:-:S04]  /*1140*/  IMAD.SHL.U32 R4, R3, 0x4, RZ ;  /* 0x0000000403047824 */ /* 0x000fc800078e00ff */
[----:B------:R-:W0:Y:S02]  /*1150*/  LDC R2, c[0x2][R4+0x9c] ;  /* 0x0080270004027b82 */ /* 0x000e240000000800 */
[----:B0-----:R-:W-:-:S04]  /*1160*/  SHF.R.S32.HI R3, RZ, 0x1f, R2 ;  /* 0x0000001fff037819 */ /* 0x001fc80000011402 */
.L_x_73:
[----:B------:R-:W-:Y:S05]  /*1170*/  BRX R2 -0x1180                              (*"BRANCH_TARGETS .L_x_74,.L_x_75,.L_x_24"*) ;  /* 0xffffffec02a07949 */ /* 0x000fea000383ffff */
.L_x_75:
[----:B------:R-:W0:Y:S08]  /*1180*/  LDC.64 R2, c[0x0][0x380] ;  /* 0x0000e000ff027b82 */ /* 0x000e300000000a00 */
[----:B------:R-:W1:Y:S01]  /*1190*/  LDC R5, c[0x0][0xfc] ;  /* 0x00003f00ff057b82 */ /* 0x000e620000000800 */
[----:B0-----:R-:W-:-:S05]  /*11a0*/  IMAD.WIDE.U32 R2, R0, 0x4, R2 ;  /* 0x0000000400027825 */ /* 0x001fca00078e0002 */
[----:B-1----:R-:W-:Y:S01]  /*11b0*/  STG.E desc[UR4][R2.64], R5 ;  /* 0x0000000502007986 */ /* 0x002fe2000c101904 */
[----:B------:R-:W-:Y:S05]  /*11c0*/  EXIT ;  /* 0x000000000000794d */ /* 0x000fea0003800000 */
.L_x_74:
[----:B------:R-:W0:Y:S08]  /*11d0*/  LDC.64 R2, c[0x0][0x380] ;  /* 0x0000e000ff027b82 */ /* 0x000e300000000a00 */
[----:B------:R-:W1:Y:S01]  /*11e0*/  LDC R5, c[0x0][0xf8] ;  /* 0x00003e00ff057b82 */ /* 0x000e620000000800 */
[----:B0-----:R-:W-:-:S05]  /*11f0*/  IMAD.WIDE.U32 R2, R0, 0x4, R2 ;  /* 0x0000000400027825 */ /* 0x001fca00078e0002 */
[----:B-1----:R-:W-:Y:S01]  /*1200*/  STG.E desc[UR4][R2.64], R5 ;  /* 0x0000000502007986 */ /* 0x002fe2000c101904 */
[----:B------:R-:W-:Y:S05]  /*1210*/  EXIT ;  /* 0x000000000000794d */ /* 0x000fea0003800000 */
.L_x_15:
[----:B------:R-:W-:-:S13]  /*1220*/  ISETP.GT.AND P0, PT, R3, 0x1d, PT ;  /* 0x0000001d0300780c */ /* 0x000fda0003f04270 */
[----:B------:R-:W-:Y:S05]  /*1230*/  @P0 BRA `(.L_x_17) ;  /* 0x0000000000400947 */ /* 0x000fea0003800000 */
[----:B------:R-:W-:-:S04]  /*1240*/  MOV R2, 0xffffffe4 ;  /* 0xffffffe400027802 */ /* 0x000fc80000000f00 */
[----:B------:R-:W-:-:S05]  /*1250*/  VIADDMNMX.U32 R3, R3, R2, 0x2, PT ;  /* 0x0000000203037446 */ /* 0x000fca0003800002 */
[----:B------:R-:W-:-:S04]  /*1260*/  IMAD.SHL.U32 R4, R3, 0x4, RZ ;  /* 0x0000000403047824 */ /* 0x000fc800078e00ff */
[----:B------:R-:W0:Y:S02]  /*1270*/  LDC R2, c[0x2][R4+0xa8] ;  /* 0x00802a0004027b82 */ /* 0x000e240000000800 */
[----:B0-----:R-:W-:-:S04]  /*1280*/  SHF.R.S32.HI R3, RZ, 0x1f, R2 ;  /* 0x0000001fff037819 */ /* 0x001fc80000011402 */
.L_x_77:
[----:B------:R-:W-:Y:S05]  /*1290*/  BRX R2 -0x12a0                              (*"BRANCH_TARGETS .L_x_78,.L_x_79,.L_x_24"*) ;  /* 0xffffffec02587949 */ /* 0x000fea000383ffff */
.L_x_79:
[----:B------:R-:W0:Y:S08]  /*12a0*/  LDC.64 R2, c[0x0][0x380] ;  /* 0x0000e000ff027b82 */ /* 0x000e300000000a00 */
[----:B------:R-:W1:Y:S01]  /*12b0*/  LDC R5, c[0x0][0x104] ;  /* 0x00004100ff057b82 */ /* 0x000e620000000800 */
[----:B0-----:R-:W-:-:S05]  /*12c0*/  IMAD.WIDE.U32 R2, R0, 0x4, R2 ;  /* 0x0000000400027825 */ /* 0x001fca00078e0002 */
[----:B-1----:R-:W-:Y:S01]  /*12d0*/  STG.E desc[UR4][R2.64], R5 ;  /* 0x0000000502007986 */ /* 0x002fe2000c101904 */
[----:B------:R-:W-:Y:S05]  /*12e0*/  EXIT ;  /* 0x000000000000794d */ /* 0x000fea0003800000 */
.L_x_78:
[----:B------:R-:W0:Y:S08]  /*12f0*/  LDC.64 R2, c[0x0][0x380] ;  /* 0x0000e000ff027b82 */ /* 0x000e300000000a00 */
[----:B------:R-:W1:Y:S01]  /*1300*/  LDC R5, c[0x0][0x100] ;  /* 0x00004000ff057b82 */ /* 0x000e620000000800 */
[----:B0-----:R-:W-:-:S05]  /*1310*/  IMAD.WIDE.U32 R2, R0, 0x4, R2 ;  /* 0x0000000400027825 */ /* 0x001fca00078e0002 */
[----:B-1----:R-:W-:Y:S01]  /*1320*/  STG.E desc[UR4][R2.64], R5 ;  /* 0x0000000502007986 */ /* 0x002fe2000c101904 */
[----:B------:R-:W-:Y:S05]  /*1330*/  EXIT ;  /* 0x000000000000794d */ /* 0x000fea0003800000 */
.L_x_17:
[----:B------:R-:W-:-:S05]  /*1340*/  IMAD.MOV.U32 R2, RZ, RZ, -0x1e ;  /* 0xffffffe2ff027424 */ /* 0x000fca00078e00ff */
[----:B------:R-:W-:-:S04]  /*1350*/  VIADDMNMX.U32 R3, R3, R2, 0x2, PT ;  /* 0x0000000203037446 */ /* 0x000fc80003800002 */
[----:B------:R-:W-:-:S04]  /*1360*/  SHF.L.U32 R4, R3, 0x2, RZ ;  /* 0x0000000203047819 */ /* 0x000fc800000006ff */
[----:B------:R-:W0:Y:S02]  /*1370*/  LDC R2, c[0x2][R4+0xb4] ;  /* 0x00802d0004027b82 */ /* 0x000e240000000800 */
[----:B0-----:R-:W-:-:S04]  /*1380*/  SHF.R.S32.HI R3, RZ, 0x1f, R2 ;  /* 0x0000001fff037819 */ /* 0x001fc80000011402 */
.L_x_81:
[----:B------:R-:W-:Y:S05]  /*1390*/  BRX R2 -0x13a0                              (*"BRANCH_TARGETS .L_x_82,.L_x_83,.L_x_24"*) ;  /* 0xffffffec02187949 */ /* 0x000fea000383ffff */
.L_x_83:
[----:B------:R-:W0:Y:S08]  /*13a0*/  LDC.64 R2, c[0x0][0x380] ;  /* 0x0000e000ff027b82 */ /* 0x000e300000000a00 */
[----:B------:R-:W1:Y:S01]  /*13b0*/  LDC R5, c[0x0][0x10c] ;  /* 0x00004300ff057b82 */ /* 0x000e620000000800 */
[----:B0-----:R-:W-:-:S05]  /*13c0*/  IMAD.WIDE.U32 R2, R0, 0x4, R2 ;  /* 0x0000000400027825 */ /* 0x001fca00078e0002 */
[----:B-1----:R-:W-:Y:S01]  /*13d0*/  STG.E desc[UR4][R2.64], R5 ;  /* 0x0000000502007986 */ /* 0x002fe2000c101904 */
[----:B------:R-:W-:Y:S05]  /*13e0*/  EXIT ;  /* 0x000000000000794d */ /* 0x000fea0003800000 */
.L_x_82:
[----:B------:R-:W0:Y:S08]  /*13f0*/  LDC.64 R2, c[0x0][0x380] ;  /* 0x0000e000ff027b82 */ /* 0x000e300000000a00 */
[----:B------:R-:W1:Y:S01]  /*1400*/  LDC R5, c[0x0][0x108] ;  /* 0x00004200ff057b82 */ /* 0x000e620000000800 */
[----:B0-----:R-:W-:-:S05]  /*1410*/  IMAD.WIDE.U32 R2, R0, 0x4, R2 ;  /* 0x0000000400027825 */ /* 0x001fca00078e0002 */
[----:B-1----:R0:W-:Y:S02]  /*1420*/  STG.E desc[UR4][R2.64], R5 ;  /* 0x0000000502007986 */ /* 0x0021e4000c101904 */
.L_x_24:
[----:B------:R-:W-:Y:S05]  /*1430*/  BSYNC.RECONVERGENT B0 ;  /* 0x0000000000007941 */ /* 0x000fea0003800200 */
.L_x_2:
[----:B------:R-:W-:Y:S05]  /*1440*/  EXIT ;  /* 0x000000000000794d */ /* 0x000fea0003800000 */
.L_x_18:
        /* <DEDUP_REMOVED lines=11> */
.L_x_87:


//--------------------- .text.get_smem_sizes      --------------------------
	.section	.text.get_smem_sizes,"ax",@progbits
	.align	128
        .global         get_smem_sizes
        .type           get_smem_sizes,@function
        .size           get_smem_sizes,(.L_x_88 - get_smem_sizes)
        .other          get_smem_sizes,@"STO_CUDA_ENTRY STV_DEFAULT"
get_smem_sizes:
.text.get_smem_sizes:
[----:B------:R-:W-:Y:S01]  /*0000*/  LDC R1, c[0x0][0x37c] ;  /* 0x0000df00ff017b82 */ /* 0x000fe20000000800 */
[----:B------:R-:W0:Y:S07]  /*0010*/  S2R R0, SR_CTAID.X ;  /* 0x0000000000007919 */ /* 0x000e2e0000002500 */
[----:B------:R-:W1:Y:S01]  /*0020*/  LDC.64 R4, c[0x0][0x380] ;  /* 0x0000e000ff047b82 */ /* 0x000e620000000a00 */
[----:B------:R-:W0:Y:S01]  /*0030*/  LDCU UR4, c[0x0][0x360] ;  /* 0x00006c00ff0477ac */ /* 0x000e220008000800 */
[----:B------:R-:W0:Y:S01]  /*0040*/  S2R R11, SR_TID.X ;  /* 0x00000000000b7919 */ /* 0x000e220000002100 */
[----:B------:R-:W2:Y:S01]  /*0050*/  LDCU.64 UR8, c[0x0][0x358] ;  /* 0x00006b00ff0877ac */ /* 0x000ea20008000a00 */
[----:B0-----:R-:W-:-:S04]  /*0060*/  IMAD R0, R0, UR4, R11 ;  /* 0x0000000400007c24 */ /* 0x001fc8000f8e020b */
[----:B-1----:R-:W-:-:S05]  /*0070*/  IMAD.WIDE.U32 R4, R0, 0x4, R4 ;  /* 0x0000000400047825 */ /* 0x002fca00078e0004 */
[----:B--2---:R0:W2:Y:S01]  /*0080*/  LDG.E R3, desc[UR8][R4.64] ;  /* 0x0000000804037981 */ /* 0x0040a2000c1e1900 */
[----:B------:R-:W-:-:S05]  /*0090*/  CS2R.32 R2, SR_CgaSize ;  /* 0x0000000000027805 */ /* 0x000fca0000008a00 */
[----:B------:R-:W-:-:S06]  /*00a0*/  IMAD R2, R2, -0xa0, RZ ;  /* 0xffffff6002027824 */ /* 0x000fcc00078e02ff */
[----:B------:R-:W1:Y:S01]  /*00b0*/  LDC R2, c[0x0][R2+0x2ac] ;  /* 0x0000ab0002027b82 */ /* 0x000e620000000800 */
[----:B------:R-:W-:Y:S02]  /*00c0*/  UMOV UR4, 0x400 ;  /* 0x0000040000047882 */ /* 0x000fe40000000000 */
[----:B------:R-:W-:-:S05]  /*00d0*/  UIADD3 UR5, UPT, UPT, UR4, 0x80, URZ ;  /* 0x0000008004057890 */ /* 0x000fca000fffe0ff */
[----:B------:R-:W3:Y:S01]  /*00e0*/  S2UR UR6, SR_CgaCtaId ;  /* 0x00000000000679c3 */ /* 0x000ee20000008800 */
[----:B0-----:R-:W-:-:S07]  /*00f0*/  VIADD R4, R0, 0x1 ;  /* 0x0000000100047836 */ /* 0x001fce0000000000 */
[----:B------:R-:W0:Y:S01]  /*0100*/  LDC R16, c[0x0][0x16c] ;  /* 0x00005b00ff107b82 */ /* 0x000e220000000800 */
[----:B-1----:R-:W-:-:S04]  /*0110*/  SHF.R.U32.HI R9, RZ, 0x2, R2 ;  /* 0x00000002ff097819 */ /* 0x002fc80000011602 */
[----:B------:R-:W1:Y:S01]  /*0120*/  I2F.U32.RP R8, R9 ;  /* 0x0000000900087306 */ /* 0x000e620000209000 */
[----:B------:R-:W-:Y:S01]  /*0130*/  IMAD.MOV R13, RZ, RZ, -R9 ;  /* 0x000000ffff0d7224 */ /* 0x000fe200078e0a09 */
[----:B------:R-:W-:Y:S01]  /*0140*/  ISETP.NE.U32.AND P1, PT, R9, RZ, PT ;  /* 0x000000ff0900720c */ /* 0x000fe20003f25070 */
[----:B---3--:R-:W-:Y:S02]  /*0150*/  ULEA UR4, UR6, UR4, 0x18 ;  /* 0x0000000406047291 */ /* 0x008fe4000f8ec0ff */
[----:B------:R-:W-:-:S04]  /*0160*/  ULEA UR5, UR6, UR5, 0x18 ;  /* 0x0000000506057291 */ /* 0x000fc8000f8ec0ff */
[C---:B------:R-:W-:Y:S02]  /*0170*/  LEA R10, R11.reuse, UR4, 0x2 ;  /* 0x000000040b0a7c11 */ /* 0x040fe4000f8e10ff */
[----:B------:R-:W-:Y:S01]  /*0180*/  LEA R12, R11, UR5, 0x2 ;  /* 0x000000050b0c7c11 */ /* 0x000fe2000f8e10ff */
[----:B-1----:R-:W1:Y:S02]  /*0190*/  MUFU.RCP R8, R8 ;  /* 0x0000000800087308 */ /* 0x002e640000001000 */
[----:B-1----:R-:W-:-:S06]  /*01a0*/  VIADD R6, R8, 0xffffffe ;  /* 0x0ffffffe08067836 */ /* 0x002fcc0000000000 */
[----:B------:R1:W3:Y:S02]  /*01b0*/  F2I.FTZ.U32.TRUNC.NTZ R7, R6 ;  /* 0x0000000600077305 */ /* 0x0002e4000021f000 */
[----:B-1----:R-:W-:Y:S02]  /*01c0*/  HFMA2 R6, -RZ, RZ, 0, 0 ;  /* 0x00000000ff067431 */ /* 0x002fe400000001ff */
[----:B---3--:R-:W-:-:S04]  /*01d0*/  IMAD R13, R13, R7, RZ ;  /* 0x000000070d0d7224 */ /* 0x008fc800078e02ff */
[----:B------:R-:W-:-:S06]  /*01e0*/  IMAD.HI.U32 R7, R7, R13, R6 ;  /* 0x0000000d07077227 */ /* 0x000fcc00078e0006 */
[----:B------:R-:W-:-:S05]  /*01f0*/  IMAD.HI.U32 R7, R7, R4, RZ ;  /* 0x0000000407077227 */ /* 0x000fca00078e00ff */
[----:B------:R-:W-:-:S05]  /*0200*/  IADD3 R7, PT, PT, -R7, RZ, RZ ;  /* 0x000000ff07077210 */ /* 0x000fca0007ffe1ff */
[----:B------:R-:W-:Y:S02]  /*0210*/  IMAD R8, R9, R7, R4 ;  /* 0x0000000709087224 */ /* 0x000fe400078e0204 */
[----:B------:R-:W-:Y:S01]  /*0220*/  IMAD.SHL.U32 R4, R4, 0x4, RZ ;  /* 0x0000000404047824 */ /* 0x000fe200078e00ff */
[----:B------:R-:W1:Y:S02]  /*0230*/  LDC.64 R6, c[0x0][0x390] ;  /* 0x0000e400ff067b82 */ /* 0x000e640000000a00 */
[----:B------:R-:W-:Y:S02]  /*0240*/  ISETP.GE.U32.AND P0, PT, R8, R9, PT ;  /* 0x000000090800720c */ /* 0x000fe40003f06070 */
[----:B------:R-:W-:-:S04]  /*0250*/  LOP3.LUT R13, R4, 0x7c, RZ, 0xc0, !PT ;  /* 0x0000007c040d7812 */ /* 0x000fc800078ec0ff */
[----:B------:R-:W3:Y:S07]  /*0260*/  LDC.64 R4, c[0x0][0x398] ;  /* 0x0000e600ff047b82 */ /* 0x000eee0000000a00 */
[----:B------:R-:W-:-:S05]  /*0270*/  @P0 IMAD.IADD R8, R8, 0x1, -R9 ;  /* 0x0000000108080824 */ /* 0x000fca00078e0a09 */
[----:B------:R-:W-:Y:S01]  /*0280*/  ISETP.GE.U32.AND P0, PT, R8, R9, PT ;  /* 0x000000090800720c */ /* 0x000fe20003f06070 */
[----:B-1----:R-:W-:-:S04]  /*0290*/  IMAD.WIDE.U32 R6, R0, 0x4, R6 ;  /* 0x0000000400067825 */ /* 0x002fc800078e0006 */
[----:B---3--:R-:W-:-:S08]  /*02a0*/  IMAD.WIDE.U32 R4, R0, 0x4, R4 ;  /* 0x0000000400047825 */ /* 0x008fd000078e0004 */
[----:B------:R-:W-:Y:S02]  /*02b0*/  @P0 IADD3 R8, PT, PT, -R9, R8, RZ ;  /* 0x0000000809080210 */ /* 0x000fe40007ffe1ff */
[----:B------:R-:W-:-:S04]  /*02c0*/  @!P1 LOP3.LUT R8, RZ, R9, RZ, 0x33, !PT ;  /* 0x00000009ff089212 */ /* 0x000fc800078e33ff */
[----:B------:R-:W-:Y:S02]  /*02d0*/  LEA R14, R8, UR5, 0x2 ;  /* 0x00000005080e7c11 */ /* 0x000fe4000f8e10ff */
[----:B------:R-:W1:Y:S02]  /*02e0*/  LDC.64 R8, c[0x0][0x388] ;  /* 0x0000e200ff087b82 */ /* 0x000e640000000a00 */
[----:B-1----:R-:W-:Y:S01]  /*02f0*/  IMAD.WIDE.U32 R8, R0, 0x4, R8 ;  /* 0x0000000400087825 */ /* 0x002fe200078e0008 */
[----:B--2---:R-:W-:Y:S01]  /*0300*/  IADD3 R11, PT, PT, R3, 0x1, RZ ;  /* 0x00000001030b7810 */ /* 0x004fe20007ffe0ff */
[----:B------:R0:W-:Y:S04]  /*0310*/  STS [R10], R3 ;  /* 0x000000030a007388 */ /* 0x0001e80000000800 */
[----:B------:R-:W-:Y:S01]  /*0320*/  STS [R12], R11 ;  /* 0x0000000b0c007388 */ /* 0x000fe20000000800 */
[----:B------:R-:W-:Y:S06]  /*0330*/  BAR.SYNC.DEFER_BLOCKING 0x0 ;  /* 0x0000000000007b1d */ /* 0x000fec0000010000 */
[----:B------:R-:W-:Y:S02]  /*0340*/  LDS R13, [R13+UR4] ;  /* 0x000000040d0d7984 */ /* 0x000fe40008000800 */
[----:B------:R-:W0:Y:S02]  /*0350*/  S2UR UR4, SR_SMEMSZ ;  /* 0x00000000000479c3 */ /* 0x000e240000003200 */
[----:B------:R-:W1:Y:S04]  /*0360*/  LDS R14, [R14] ;  /* 0x000000000e0e7984 */ /* 0x000e680000000800 */
[----:B------:R-:W-:Y:S01]  /*0370*/  STG.E desc[UR8][R4.64], R2 ;  /* 0x0000000204007986 */ /* 0x000fe2000c101908 */
[----:B0-----:R-:W-:-:S05]  /*0380*/  IADD3 R3, PT, PT, -R16, UR4, RZ ;  /* 0x0000000410037c10 */ /* 0x001fca000fffe1ff */
[----:B------:R-:W-:Y:S01]  /*0390*/  STG.E desc[UR8][R6.64], R3 ;  /* 0x0000000306007986 */ /* 0x000fe2000c101908 */
[----:B-1----:R-:W-:-:S05]  /*03a0*/  IADD3 R15, PT, PT, R13, R14, RZ ;  /* 0x0000000e0d0f7210 */ /* 0x002fca0007ffe0ff */
[----:B------:R-:W-:Y:S01]  /*03b0*/  STG.E desc[UR8][R8.64], R15 ;  /* 0x0000000f08007986 */ /* 0x000fe2000c101908 */
[----:B------:R-:W-:Y:S05]  /*03c0*/  EXIT ;  /* 0x000000000000794d */ /* 0x000fea0003800000 */
.L_x_19:
        /* <DEDUP_REMOVED lines=11> */
.L_x_88:


//--------------------- .text.get_global_timer    --------------------------
	.section	.text.get_global_timer,"ax",@progbits
	.align	128
        .global         get_global_timer
        .type           get_global_timer,@function
        .size           get_global_timer,(.L_x_89 - get_global_timer)
        .other          get_global_timer,@"STO_CUDA_ENTRY STV_DEFAULT"
get_global_timer:
.text.get_global_timer:
[----:B------:R-:W-:Y:S01]  /*0000*/  LDC R1, c[0x0][0x37c] ;  /* 0x0000df00ff017b82 */ /* 0x000fe20000000800 */
[----:B------:R-:W0:Y:S01]  /*0010*/  S2R R0, SR_CTAID.X ;  /* 0x0000000000007919 */ /* 0x000e220000002500 */
[----:B------:R-:W0:Y:S01]  /*0020*/  LDCU UR6, c[0x0][0x360] ;  /* 0x00006c00ff0677ac */ /* 0x000e220008000800 */
[----:B------:R-:W0:Y:S01]  /*0030*/  S2R R3, SR_TID.X ;  /* 0x0000000000037919 */ /* 0x000e220000002100 */
[----:B------:R-:W1:Y:S01]  /*0040*/  LDCU.64 UR4, c[0x0][0x358] ;  /* 0x00006b00ff0477ac */ /* 0x000e620008000a00 */
[----:B0-----:R-:W-:Y:S01]  /*0050*/  IMAD R0, R0, UR6, R3 ;  /* 0x0000000600007c24 */ /* 0x001fe2000f8e0203 */
[----:B------:R-:W-:Y:S02]  /*0060*/  CS2R R6, SR_GLOBALTIMERLO ;  /* 0x0000000000067805 */ /* 0x000fe40000015200 */
[----:B------:R-:W0:Y:S08]  /*0070*/  LDC.64 R4, c[0x0][0x390] ;  /* 0x0000e400ff047b82 */ /* 0x000e300000000a00 */
[----:B------:R-:W2:Y:S01]  /*0080*/  LDC.64 R2, c[0x0][0x398] ;  /* 0x0000e600ff027b82 */ /* 0x000ea20000000a00 */
[----:B0-----:R-:W-:-:S05]  /*0090*/  IMAD.WIDE.U32 R4, R0, 0x8, R4 ;  /* 0x0000000800047825 */ /* 0x001fca00078e0004 */
[----:B-1----:R0:W-:Y:S02]  /*00a0*/  STG.E.64 desc[UR4][R4.64], R6 ;  /* 0x0000000604007986 */ /* 0x0021e4000c101b04 */
[----:B0-----:R-:W-:Y:S02]  /*00b0*/  CS2R R4, SR_CLOCKLO ;  /* 0x0000000000047805 */ /* 0x001fe40000015000 */
[----:B------:R-:W-:Y:S02]  /*00c0*/  CS2R R6, SR_GLOBALTIMERLO ;  /* 0x0000000000067805 */ /* 0x000fe40000015200 */
[----:B------:R-:W-:Y:S02]  /*00d0*/  CS2R R8, SR_CLOCKLO ;  /* 0x0000000000087805 */ /* 0x000fe40000015000 */
[----:B------:R-:W-:Y:S02]  /*00e0*/  CS2R R10, SR_CLOCKLO ;  /* 0x00000000000a7805 */ /* 0x000fe40000015000 */
[----:B------:R-:W-:-:S02]  /*00f0*/  CS2R R12, SR_GLOBALTIMERLO ;  /* 0x00000000000c7805 */ /* 0x000fc40000015200 */
[----:B------:R-:W-:Y:S02]  /*0100*/  CS2R R14, SR_CLOCKLO ;  /* 0x00000000000e7805 */ /* 0x000fe40000015000 */
[----:B------:R-:W-:Y:S01]  /*0110*/  IADD3 R17, P0, PT, RZ, -R6, RZ ;  /* 0x80000006ff117210 */ /* 0x000fe20007f1e0ff */
[----:B--2---:R-:W-:Y:S01]  /*0120*/  IMAD.WIDE.U32 R2, R0, 0x8, R2 ;  /* 0x0000000800027825 */ /* 0x004fe200078e0002 */
[----:B------:R-:W-:-:S03]  /*0130*/  IADD3 R4, P1, P2, R8, -R4, -R10 ;  /* 0x8000000408047210 */ /* 0x000fc60007a3e80a */
[----:B------:R-:W-:Y:S01]  /*0140*/  IMAD.X R7, RZ, RZ, ~R7, P0 ;  /* 0x000000ffff077224 */ /* 0x000fe200000e0e07 */
[----:B------:R-:W-:Y:S02]  /*0150*/  ISETP.NE.U32.AND P0, PT, R12, R17, PT ;  /* 0x000000110c00720c */ /* 0x000fe40003f05070 */
[----:B------:R-:W-:Y:S02]  /*0160*/  IADD3.X R5, PT, PT, R9, ~R5, ~R11, P1, P2 ;  /* 0x8000000509057210 */ /* 0x000fe40000fe4c0b */
[----:B------:R-:W-:-:S04]  /*0170*/  ISETP.NE.AND.EX P0, PT, R13, R7, PT, P0 ;  /* 0x000000070d00720c */ /* 0x000fc80003f05300 */
[----:B------:R-:W-:-:S04]  /*0180*/  SEL R7, RZ, 0x1, P0 ;  /* 0x00000001ff077807 */ /* 0x000fc80000000000 */
[----:B------:R-:W-:-:S04]  /*0190*/  IADD3 R4, P0, P1, R7, R4, R14 ;  /* 0x0000000407047210 */ /* 0x000fc8000791e00e */
[----:B------:R-:W-:-:S04]  /*01a0*/  IADD3.X R15, PT, PT, RZ, R5, R15, P0, P1 ;  /* 0x00000005ff0f7210 */ /* 0x000fc800007e240f */
[--C-:B------:R-:W-:Y:S02]  /*01b0*/  SHF.R.U64 R4, R4, 0x1, R15.reuse ;  /* 0x0000000104047819 */ /* 0x100fe4000000120f */
[----:B------:R-:W-:-:S05]  /*01c0*/  SHF.R.U32.HI R5, RZ, 0x1, R15 ;  /* 0x00000001ff057819 */ /* 0x000fca000001160f */
[----:B------:R0:W-:Y:S01]  /*01d0*/  STG.E.64 desc[UR4][R2.64], R4 ;  /* 0x0000000402007986 */ /* 0x0001e2000c101b04 */
[----:B------:R-:W-:Y:S02]  /*01e0*/  CS2R.32 R7, SR_GLOBALTIMERLO ;  /* 0x0000000000077805 */ /* 0x000fe40000005200 */
[----:B------:R-:W-:Y:S01]  /*01f0*/  CS2R.32 R9, SR_GLOBALTIMERHI ;  /* 0x0000000000097805 */ /* 0x000fe20000005300 */
[----:B0-----:R-:W0:Y:S08]  /*0200*/  LDC.64 R2, c[0x0][0x380] ;  /* 0x0000e000ff027b82 */ /* 0x001e300000000a00 */
[----:B------:R-:W1:Y:S01]  /*0210*/  LDC.64 R4, c[0x0][0x388] ;  /* 0x0000e200ff047b82 */ /* 0x000e620000000a00 */
[----:B0-----:R-:W-:-:S05]  /*0220*/  IMAD.WIDE.U32 R2, R0, 0x4, R2 ;  /* 0x0000000400027825 */ /* 0x001fca00078e0002 */
[----:B------:R-:W-:Y:S01]  /*0230*/  STG.E desc[UR4][R2.64], R7 ;  /* 0x0000000702007986 */ /* 0x000fe2000c101904 */
[----:B-1----:R-:W-:-:S05]  /*0240*/  IMAD.WIDE.U32 R4, R0, 0x4, R4 ;  /* 0x0000000400047825 */ /* 0x002fca00078e0004 */
[----:B------:R-:W-:Y:S01]  /*0250*/  STG.E desc[UR4][R4.64], R9 ;  /* 0x0000000904007986 */ /* 0x000fe2000c101904 */
[----:B------:R-:W-:Y:S05]  /*0260*/  EXIT ;  /* 0x000000000000794d */ /* 0x000fea0003800000 */
.L_x_20:
        /* <DEDUP_REMOVED lines=9> */
.L_x_89:


//--------------------- .nv.shared.get_pm64       --------------------------
	.section	.nv.shared.get_pm64,"aw",@nobits
	.sectionflags	@""
	.align	16
	.zero		1024


//--------------------- .nv.shared.reserved.0     --------------------------
	.section	.nv.shared.reserved.0,"aw",@nobits
	.weak		__nv_reservedSMEM_offset_0_alias
	.size		__nv_reservedSMEM_offset_0_alias, 0, 64
	.other		__nv_reservedSMEM_offset_0_alias,@"STO_CUDA_RESERVED_SHARED STV_DEFAULT"
__nv_reservedSMEM_offset_0_alias:
	.zero		0
	.zero		64


//--------------------- .nv.shared.get_pm32       --------------------------
	.section	.nv.shared.get_pm32,"aw",@nobits
	.sectionflags	@""
	.align	16
	.zero		1024


//--------------------- .nv.shared.get_envs       --------------------------
	.section	.nv.shared.get_envs,"aw",@nobits
	.sectionflags	@""
	.align	16
	.zero		1024


//--------------------- .nv.shared.get_smem_sizes --------------------------
	.section	.nv.shared.get_smem_sizes,"aw",@nobits
	.sectionflags	@""
	.align	16
.nv.shared.get_smem_sizes:
	.zero		1152


//--------------------- .nv.shared.get_global_timer --------------------------
	.section	.nv.shared.get_global_timer,"aw",@nobits
	.sectionflags	@""
	.align	16
	.zero		1024


//--------------------- .nv.constant0.get_pm64    --------------------------
	.section	.nv.constant0.get_pm64,"a",@progbits
	.sectionflags	@""
	.align	4
.nv.constant0.get_pm64:
	.zero		904


//--------------------- .nv.constant0.get_pm32    --------------------------
	.section	.nv.constant0.get_pm32,"a",@progbits
	.sectionflags	@""
	.align	4
.nv.constant0.get_pm32:
	.zero		904


//--------------------- .nv.constant0.get_envs    --------------------------
	.section	.nv.constant0.get_envs,"a",@progbits
	.sectionflags	@""
	.align	4
.nv.constant0.get_envs:
	.zero		904


//--------------------- .nv.constant0.get_smem_sizes --------------------------
	.section	.nv.constant0.get_smem_sizes,"a",@progbits
	.sectionflags	@""
	.align	4
.nv.constant0.get_smem_sizes:
	.zero		928


//--------------------- .nv.constant0.get_global_timer --------------------------
	.section	.nv.constant0.get_global_timer,"a",@progbits
	.sectionflags	@""
	.align	4
.nv.constant0.get_global_timer:
	.zero		928


//--------------------- SYMBOLS --------------------------

	.type		.nv.reservedSmem.offset0,@object
	.size		.nv.reservedSmem.offset0,0x4
	.type		.nv.reservedSmem.cap,@object
	.size		.nv.reservedSmem.cap,0x4
